//
// Generated by NVIDIA NVVM Compiler
//
// Compiler Build ID: CL-36424714
// Cuda compilation tools, release 13.0, V13.0.88
// Based on NVVM 20.0.0
//

.version 9.0
.target sm_100
.address_size 64

	// .globl	_Z11fitnessfuncPfS_S_S_S_ii
.global .align 4 .b8 precalc_xorwow_matrix[102400];
.global .align 4 .b8 precalc_xorwow_offset_matrix[102400];
.global .align 4 .b8 mrg32k3aM1[2304];
.global .align 4 .b8 mrg32k3aM2[2304];
.global .align 4 .b8 mrg32k3aM1SubSeq[2016];
.global .align 4 .b8 mrg32k3aM2SubSeq[2016];
.global .align 4 .b8 mrg32k3aM1Seq[2304];
.global .align 4 .b8 mrg32k3aM2Seq[2304];
.const .align 8 .b8 __cr_lgamma_table[72];

.visible .entry _Z11fitnessfuncPfS_S_S_S_ii(
	.param .u64 .ptr .align 1 _Z11fitnessfuncPfS_S_S_S_ii_param_0,
	.param .u64 .ptr .align 1 _Z11fitnessfuncPfS_S_S_S_ii_param_1,
	.param .u64 .ptr .align 1 _Z11fitnessfuncPfS_S_S_S_ii_param_2,
	.param .u64 .ptr .align 1 _Z11fitnessfuncPfS_S_S_S_ii_param_3,
	.param .u64 .ptr .align 1 _Z11fitnessfuncPfS_S_S_S_ii_param_4,
	.param .u32 _Z11fitnessfuncPfS_S_S_S_ii_param_5,
	.param .u32 _Z11fitnessfuncPfS_S_S_S_ii_param_6
)
{
	.reg .pred 	%p<30>;
	.reg .b32 	%r<49>;
	.reg .b32 	%f<266>;
	.reg .b64 	%rd<35>;

	ld.param.u64 	%rd13, [_Z11fitnessfuncPfS_S_S_S_ii_param_0];
	ld.param.u64 	%rd14, [_Z11fitnessfuncPfS_S_S_S_ii_param_1];
	ld.param.u64 	%rd15, [_Z11fitnessfuncPfS_S_S_S_ii_param_2];
	ld.param.u64 	%rd16, [_Z11fitnessfuncPfS_S_S_S_ii_param_3];
	ld.param.u64 	%rd17, [_Z11fitnessfuncPfS_S_S_S_ii_param_4];
	ld.param.u32 	%r11, [_Z11fitnessfuncPfS_S_S_S_ii_param_5];
	ld.param.u32 	%r10, [_Z11fitnessfuncPfS_S_S_S_ii_param_6];
	cvta.to.global.u64 	%rd1, %rd17;
	cvta.to.global.u64 	%rd2, %rd16;
	cvta.to.global.u64 	%rd3, %rd15;
	mov.u32 	%r12, %ctaid.x;
	mov.u32 	%r13, %ntid.x;
	mov.u32 	%r14, %tid.x;
	mad.lo.s32 	%r1, %r12, %r13, %r14;
	setp.ge.s32 	%p1, %r1, %r11;
	@%p1 bra 	$L__BB0_11;
	cvta.to.global.u64 	%rd18, %rd13;
	mul.lo.s32 	%r15, %r1, 3;
	mul.wide.s32 	%rd19, %r15, 4;
	add.s64 	%rd20, %rd18, %rd19;
	ld.global.f32 	%f1, [%rd20];
	ld.global.f32 	%f2, [%rd20+4];
	ld.global.f32 	%f3, [%rd20+8];
	setp.lt.s32 	%p2, %r10, 1;
	mov.f32 	%f265, 0f00000000;
	@%p2 bra 	$L__BB0_10;
	and.b32  	%r2, %r10, 3;
	setp.lt.u32 	%p3, %r10, 4;
	mov.f32 	%f265, 0f00000000;
	mov.b32 	%r48, 0;
	@%p3 bra 	$L__BB0_5;
	and.b32  	%r48, %r10, 2147483644;
	neg.s32 	%r46, %r48;
	add.s64 	%rd34, %rd3, 8;
	add.s64 	%rd33, %rd2, 8;
	add.s64 	%rd32, %rd1, 8;
	mov.f32 	%f265, 0f00000000;
$L__BB0_4:
	.pragma "nounroll";
	ld.global.f32 	%f17, [%rd34+-8];
	sub.f32 	%f18, %f2, %f17;
	ld.global.f32 	%f19, [%rd33+-8];
	sub.f32 	%f20, %f3, %f19;
	mul.f32 	%f21, %f20, %f20;
	fma.rn.f32 	%f22, %f18, %f18, %f21;
	sqrt.rn.f32 	%f23, %f22;
	add.f32 	%f24, %f23, 0f358637BD;
	setp.lt.f32 	%p4, %f24, 0f00800000;
	mul.f32 	%f25, %f24, 0f4B000000;
	selp.f32 	%f26, %f25, %f24, %p4;
	selp.f32 	%f27, 0fC1B80000, 0f00000000, %p4;
	mov.b32 	%r17, %f26;
	add.s32 	%r18, %r17, -1059760811;
	and.b32  	%r19, %r18, -8388608;
	sub.s32 	%r20, %r17, %r19;
	mov.b32 	%f28, %r20;
	cvt.rn.f32.s32 	%f29, %r19;
	fma.rn.f32 	%f30, %f29, 0f34000000, %f27;
	add.f32 	%f31, %f28, 0fBF800000;
	fma.rn.f32 	%f32, %f31, 0fBE055027, 0f3E1039F6;
	fma.rn.f32 	%f33, %f32, %f31, 0fBDF8CDCC;
	fma.rn.f32 	%f34, %f33, %f31, 0f3E0F2955;
	fma.rn.f32 	%f35, %f34, %f31, 0fBE2AD8B9;
	fma.rn.f32 	%f36, %f35, %f31, 0f3E4CED0B;
	fma.rn.f32 	%f37, %f36, %f31, 0fBE7FFF22;
	fma.rn.f32 	%f38, %f37, %f31, 0f3EAAAA78;
	fma.rn.f32 	%f39, %f38, %f31, 0fBF000000;
	mul.f32 	%f40, %f31, %f39;
	fma.rn.f32 	%f41, %f40, %f31, %f31;
	fma.rn.f32 	%f42, %f30, 0f3F317218, %f41;
	setp.gt.u32 	%p5, %r17, 2139095039;
	fma.rn.f32 	%f43, %f26, 0f7F800000, 0f7F800000;
	selp.f32 	%f44, %f43, %f42, %p5;
	setp.eq.f32 	%p6, %f26, 0f00000000;
	mul.f32 	%f45, %f44, 0f3EDE5BD9;
	mul.f32 	%f46, %f45, 0f41200000;
	selp.f32 	%f47, 0fFF800000, %f46, %p6;
	add.f32 	%f48, %f1, %f47;
	ld.global.f32 	%f49, [%rd32+-8];
	sub.f32 	%f50, %f48, %f49;
	fma.rn.f32 	%f51, %f50, %f50, %f265;
	ld.global.f32 	%f52, [%rd34+-4];
	sub.f32 	%f53, %f2, %f52;
	ld.global.f32 	%f54, [%rd33+-4];
	sub.f32 	%f55, %f3, %f54;
	mul.f32 	%f56, %f55, %f55;
	fma.rn.f32 	%f57, %f53, %f53, %f56;
	sqrt.rn.f32 	%f58, %f57;
	add.f32 	%f59, %f58, 0f358637BD;
	setp.lt.f32 	%p7, %f59, 0f00800000;
	mul.f32 	%f60, %f59, 0f4B000000;
	selp.f32 	%f61, %f60, %f59, %p7;
	selp.f32 	%f62, 0fC1B80000, 0f00000000, %p7;
	mov.b32 	%r21, %f61;
	add.s32 	%r22, %r21, -1059760811;
	and.b32  	%r23, %r22, -8388608;
	sub.s32 	%r24, %r21, %r23;
	mov.b32 	%f63, %r24;
	cvt.rn.f32.s32 	%f64, %r23;
	fma.rn.f32 	%f65, %f64, 0f34000000, %f62;
	add.f32 	%f66, %f63, 0fBF800000;
	fma.rn.f32 	%f67, %f66, 0fBE055027, 0f3E1039F6;
	fma.rn.f32 	%f68, %f67, %f66, 0fBDF8CDCC;
	fma.rn.f32 	%f69, %f68, %f66, 0f3E0F2955;
	fma.rn.f32 	%f70, %f69, %f66, 0fBE2AD8B9;
	fma.rn.f32 	%f71, %f70, %f66, 0f3E4CED0B;
	fma.rn.f32 	%f72, %f71, %f66, 0fBE7FFF22;
	fma.rn.f32 	%f73, %f72, %f66, 0f3EAAAA78;
	fma.rn.f32 	%f74, %f73, %f66, 0fBF000000;
	mul.f32 	%f75, %f66, %f74;
	fma.rn.f32 	%f76, %f75, %f66, %f66;
	fma.rn.f32 	%f77, %f65, 0f3F317218, %f76;
	setp.gt.u32 	%p8, %r21, 2139095039;
	fma.rn.f32 	%f78, %f61, 0f7F800000, 0f7F800000;
	selp.f32 	%f79, %f78, %f77, %p8;
	setp.eq.f32 	%p9, %f61, 0f00000000;
	mul.f32 	%f80, %f79, 0f3EDE5BD9;
	mul.f32 	%f81, %f80, 0f41200000;
	selp.f32 	%f82, 0fFF800000, %f81, %p9;
	add.f32 	%f83, %f1, %f82;
	ld.global.f32 	%f84, [%rd32+-4];
	sub.f32 	%f85, %f83, %f84;
	fma.rn.f32 	%f86, %f85, %f85, %f51;
	ld.global.f32 	%f87, [%rd34];
	sub.f32 	%f88, %f2, %f87;
	ld.global.f32 	%f89, [%rd33];
	sub.f32 	%f90, %f3, %f89;
	mul.f32 	%f91, %f90, %f90;
	fma.rn.f32 	%f92, %f88, %f88, %f91;
	sqrt.rn.f32 	%f93, %f92;
	add.f32 	%f94, %f93, 0f358637BD;
	setp.lt.f32 	%p10, %f94, 0f00800000;
	mul.f32 	%f95, %f94, 0f4B000000;
	selp.f32 	%f96, %f95, %f94, %p10;
	selp.f32 	%f97, 0fC1B80000, 0f00000000, %p10;
	mov.b32 	%r25, %f96;
	add.s32 	%r26, %r25, -1059760811;
	and.b32  	%r27, %r26, -8388608;
	sub.s32 	%r28, %r25, %r27;
	mov.b32 	%f98, %r28;
	cvt.rn.f32.s32 	%f99, %r27;
	fma.rn.f32 	%f100, %f99, 0f34000000, %f97;
	add.f32 	%f101, %f98, 0fBF800000;
	fma.rn.f32 	%f102, %f101, 0fBE055027, 0f3E1039F6;
	fma.rn.f32 	%f103, %f102, %f101, 0fBDF8CDCC;
	fma.rn.f32 	%f104, %f103, %f101, 0f3E0F2955;
	fma.rn.f32 	%f105, %f104, %f101, 0fBE2AD8B9;
	fma.rn.f32 	%f106, %f105, %f101, 0f3E4CED0B;
	fma.rn.f32 	%f107, %f106, %f101, 0fBE7FFF22;
	fma.rn.f32 	%f108, %f107, %f101, 0f3EAAAA78;
	fma.rn.f32 	%f109, %f108, %f101, 0fBF000000;
	mul.f32 	%f110, %f101, %f109;
	fma.rn.f32 	%f111, %f110, %f101, %f101;
	fma.rn.f32 	%f112, %f100, 0f3F317218, %f111;
	setp.gt.u32 	%p11, %r25, 2139095039;
	fma.rn.f32 	%f113, %f96, 0f7F800000, 0f7F800000;
	selp.f32 	%f114, %f113, %f112, %p11;
	setp.eq.f32 	%p12, %f96, 0f00000000;
	mul.f32 	%f115, %f114, 0f3EDE5BD9;
	mul.f32 	%f116, %f115, 0f41200000;
	selp.f32 	%f117, 0fFF800000, %f116, %p12;
	add.f32 	%f118, %f1, %f117;
	ld.global.f32 	%f119, [%rd32];
	sub.f32 	%f120, %f118, %f119;
	fma.rn.f32 	%f121, %f120, %f120, %f86;
	ld.global.f32 	%f122, [%rd34+4];
	sub.f32 	%f123, %f2, %f122;
	ld.global.f32 	%f124, [%rd33+4];
	sub.f32 	%f125, %f3, %f124;
	mul.f32 	%f126, %f125, %f125;
	fma.rn.f32 	%f127, %f123, %f123, %f126;
	sqrt.rn.f32 	%f128, %f127;
	add.f32 	%f129, %f128, 0f358637BD;
	setp.lt.f32 	%p13, %f129, 0f00800000;
	mul.f32 	%f130, %f129, 0f4B000000;
	selp.f32 	%f131, %f130, %f129, %p13;
	selp.f32 	%f132, 0fC1B80000, 0f00000000, %p13;
	mov.b32 	%r29, %f131;
	add.s32 	%r30, %r29, -1059760811;
	and.b32  	%r31, %r30, -8388608;
	sub.s32 	%r32, %r29, %r31;
	mov.b32 	%f133, %r32;
	cvt.rn.f32.s32 	%f134, %r31;
	fma.rn.f32 	%f135, %f134, 0f34000000, %f132;
	add.f32 	%f136, %f133, 0fBF800000;
	fma.rn.f32 	%f137, %f136, 0fBE055027, 0f3E1039F6;
	fma.rn.f32 	%f138, %f137, %f136, 0fBDF8CDCC;
	fma.rn.f32 	%f139, %f138, %f136, 0f3E0F2955;
	fma.rn.f32 	%f140, %f139, %f136, 0fBE2AD8B9;
	fma.rn.f32 	%f141, %f140, %f136, 0f3E4CED0B;
	fma.rn.f32 	%f142, %f141, %f136, 0fBE7FFF22;
	fma.rn.f32 	%f143, %f142, %f136, 0f3EAAAA78;
	fma.rn.f32 	%f144, %f143, %f136, 0fBF000000;
	mul.f32 	%f145, %f136, %f144;
	fma.rn.f32 	%f146, %f145, %f136, %f136;
	fma.rn.f32 	%f147, %f135, 0f3F317218, %f146;
	setp.gt.u32 	%p14, %r29, 2139095039;
	fma.rn.f32 	%f148, %f131, 0f7F800000, 0f7F800000;
	selp.f32 	%f149, %f148, %f147, %p14;
	setp.eq.f32 	%p15, %f131, 0f00000000;
	mul.f32 	%f150, %f149, 0f3EDE5BD9;
	mul.f32 	%f151, %f150, 0f41200000;
	selp.f32 	%f152, 0fFF800000, %f151, %p15;
	add.f32 	%f153, %f1, %f152;
	ld.global.f32 	%f154, [%rd32+4];
	sub.f32 	%f155, %f153, %f154;
	fma.rn.f32 	%f265, %f155, %f155, %f121;
	add.s32 	%r46, %r46, 4;
	add.s64 	%rd34, %rd34, 16;
	add.s64 	%rd33, %rd33, 16;
	add.s64 	%rd32, %rd32, 16;
	setp.ne.s32 	%p16, %r46, 0;
	@%p16 bra 	$L__BB0_4;
$L__BB0_5:
	setp.eq.s32 	%p17, %r2, 0;
	@%p17 bra 	$L__BB0_10;
	setp.eq.s32 	%p18, %r2, 1;
	@%p18 bra 	$L__BB0_8;
	mul.wide.u32 	%rd21, %r48, 4;
	add.s64 	%rd22, %rd3, %rd21;
	ld.global.f32 	%f157, [%rd22];
	sub.f32 	%f158, %f2, %f157;
	add.s64 	%rd23, %rd2, %rd21;
	ld.global.f32 	%f159, [%rd23];
	sub.f32 	%f160, %f3, %f159;
	mul.f32 	%f161, %f160, %f160;
	fma.rn.f32 	%f162, %f158, %f158, %f161;
	sqrt.rn.f32 	%f163, %f162;
	add.f32 	%f164, %f163, 0f358637BD;
	setp.lt.f32 	%p19, %f164, 0f00800000;
	mul.f32 	%f165, %f164, 0f4B000000;
	selp.f32 	%f166, %f165, %f164, %p19;
	selp.f32 	%f167, 0fC1B80000, 0f00000000, %p19;
	mov.b32 	%r33, %f166;
	add.s32 	%r34, %r33, -1059760811;
	and.b32  	%r35, %r34, -8388608;
	sub.s32 	%r36, %r33, %r35;
	mov.b32 	%f168, %r36;
	cvt.rn.f32.s32 	%f169, %r35;
	fma.rn.f32 	%f170, %f169, 0f34000000, %f167;
	add.f32 	%f171, %f168, 0fBF800000;
	fma.rn.f32 	%f172, %f171, 0fBE055027, 0f3E1039F6;
	fma.rn.f32 	%f173, %f172, %f171, 0fBDF8CDCC;
	fma.rn.f32 	%f174, %f173, %f171, 0f3E0F2955;
	fma.rn.f32 	%f175, %f174, %f171, 0fBE2AD8B9;
	fma.rn.f32 	%f176, %f175, %f171, 0f3E4CED0B;
	fma.rn.f32 	%f177, %f176, %f171, 0fBE7FFF22;
	fma.rn.f32 	%f178, %f177, %f171, 0f3EAAAA78;
	fma.rn.f32 	%f179, %f178, %f171, 0fBF000000;
	mul.f32 	%f180, %f171, %f179;
	fma.rn.f32 	%f181, %f180, %f171, %f171;
	fma.rn.f32 	%f182, %f170, 0f3F317218, %f181;
	setp.gt.u32 	%p20, %r33, 2139095039;
	fma.rn.f32 	%f183, %f166, 0f7F800000, 0f7F800000;
	selp.f32 	%f184, %f183, %f182, %p20;
	setp.eq.f32 	%p21, %f166, 0f00000000;
	mul.f32 	%f185, %f184, 0f3EDE5BD9;
	mul.f32 	%f186, %f185, 0f41200000;
	selp.f32 	%f187, 0fFF800000, %f186, %p21;
	add.f32 	%f188, %f1, %f187;
	add.s64 	%rd24, %rd1, %rd21;
	ld.global.f32 	%f189, [%rd24];
	sub.f32 	%f190, %f188, %f189;
	fma.rn.f32 	%f191, %f190, %f190, %f265;
	ld.global.f32 	%f192, [%rd22+4];
	sub.f32 	%f193, %f2, %f192;
	ld.global.f32 	%f194, [%rd23+4];
	sub.f32 	%f195, %f3, %f194;
	mul.f32 	%f196, %f195, %f195;
	fma.rn.f32 	%f197, %f193, %f193, %f196;
	sqrt.rn.f32 	%f198, %f197;
	add.f32 	%f199, %f198, 0f358637BD;
	setp.lt.f32 	%p22, %f199, 0f00800000;
	mul.f32 	%f200, %f199, 0f4B000000;
	selp.f32 	%f201, %f200, %f199, %p22;
	selp.f32 	%f202, 0fC1B80000, 0f00000000, %p22;
	mov.b32 	%r37, %f201;
	add.s32 	%r38, %r37, -1059760811;
	and.b32  	%r39, %r38, -8388608;
	sub.s32 	%r40, %r37, %r39;
	mov.b32 	%f203, %r40;
	cvt.rn.f32.s32 	%f204, %r39;
	fma.rn.f32 	%f205, %f204, 0f34000000, %f202;
	add.f32 	%f206, %f203, 0fBF800000;
	fma.rn.f32 	%f207, %f206, 0fBE055027, 0f3E1039F6;
	fma.rn.f32 	%f208, %f207, %f206, 0fBDF8CDCC;
	fma.rn.f32 	%f209, %f208, %f206, 0f3E0F2955;
	fma.rn.f32 	%f210, %f209, %f206, 0fBE2AD8B9;
	fma.rn.f32 	%f211, %f210, %f206, 0f3E4CED0B;
	fma.rn.f32 	%f212, %f211, %f206, 0fBE7FFF22;
	fma.rn.f32 	%f213, %f212, %f206, 0f3EAAAA78;
	fma.rn.f32 	%f214, %f213, %f206, 0fBF000000;
	mul.f32 	%f215, %f206, %f214;
	fma.rn.f32 	%f216, %f215, %f206, %f206;
	fma.rn.f32 	%f217, %f205, 0f3F317218, %f216;
	setp.gt.u32 	%p23, %r37, 2139095039;
	fma.rn.f32 	%f218, %f201, 0f7F800000, 0f7F800000;
	selp.f32 	%f219, %f218, %f217, %p23;
	setp.eq.f32 	%p24, %f201, 0f00000000;
	mul.f32 	%f220, %f219, 0f3EDE5BD9;
	mul.f32 	%f221, %f220, 0f41200000;
	selp.f32 	%f222, 0fFF800000, %f221, %p24;
	add.f32 	%f223, %f1, %f222;
	ld.global.f32 	%f224, [%rd24+4];
	sub.f32 	%f225, %f223, %f224;
	fma.rn.f32 	%f265, %f225, %f225, %f191;
	add.s32 	%r48, %r48, 2;
$L__BB0_8:
	and.b32  	%r41, %r10, 1;
	setp.eq.b32 	%p25, %r41, 1;
	not.pred 	%p26, %p25;
	@%p26 bra 	$L__BB0_10;
	mul.wide.u32 	%rd25, %r48, 4;
	add.s64 	%rd26, %rd3, %rd25;
	ld.global.f32 	%f226, [%rd26];
	sub.f32 	%f227, %f2, %f226;
	add.s64 	%rd27, %rd2, %rd25;
	ld.global.f32 	%f228, [%rd27];
	sub.f32 	%f229, %f3, %f228;
	mul.f32 	%f230, %f229, %f229;
	fma.rn.f32 	%f231, %f227, %f227, %f230;
	sqrt.rn.f32 	%f232, %f231;
	add.f32 	%f233, %f232, 0f358637BD;
	setp.lt.f32 	%p27, %f233, 0f00800000;
	mul.f32 	%f234, %f233, 0f4B000000;
	selp.f32 	%f235, %f234, %f233, %p27;
	selp.f32 	%f236, 0fC1B80000, 0f00000000, %p27;
	mov.b32 	%r42, %f235;
	add.s32 	%r43, %r42, -1059760811;
	and.b32  	%r44, %r43, -8388608;
	sub.s32 	%r45, %r42, %r44;
	mov.b32 	%f237, %r45;
	cvt.rn.f32.s32 	%f238, %r44;
	fma.rn.f32 	%f239, %f238, 0f34000000, %f236;
	add.f32 	%f240, %f237, 0fBF800000;
	fma.rn.f32 	%f241, %f240, 0fBE055027, 0f3E1039F6;
	fma.rn.f32 	%f242, %f241, %f240, 0fBDF8CDCC;
	fma.rn.f32 	%f243, %f242, %f240, 0f3E0F2955;
	fma.rn.f32 	%f244, %f243, %f240, 0fBE2AD8B9;
	fma.rn.f32 	%f245, %f244, %f240, 0f3E4CED0B;
	fma.rn.f32 	%f246, %f245, %f240, 0fBE7FFF22;
	fma.rn.f32 	%f247, %f246, %f240, 0f3EAAAA78;
	fma.rn.f32 	%f248, %f247, %f240, 0fBF000000;
	mul.f32 	%f249, %f240, %f248;
	fma.rn.f32 	%f250, %f249, %f240, %f240;
	fma.rn.f32 	%f251, %f239, 0f3F317218, %f250;
	setp.gt.u32 	%p28, %r42, 2139095039;
	fma.rn.f32 	%f252, %f235, 0f7F800000, 0f7F800000;
	selp.f32 	%f253, %f252, %f251, %p28;
	setp.eq.f32 	%p29, %f235, 0f00000000;
	mul.f32 	%f254, %f253, 0f3EDE5BD9;
	mul.f32 	%f255, %f254, 0f41200000;
	selp.f32 	%f256, 0fFF800000, %f255, %p29;
	add.f32 	%f257, %f1, %f256;
	add.s64 	%rd28, %rd1, %rd25;
	ld.global.f32 	%f258, [%rd28];
	sub.f32 	%f259, %f257, %f258;
	fma.rn.f32 	%f265, %f259, %f259, %f265;
$L__BB0_10:
	cvta.to.global.u64 	%rd29, %rd14;
	mul.wide.s32 	%rd30, %r1, 4;
	add.s64 	%rd31, %rd29, %rd30;
	st.global.f32 	[%rd31], %f265;
$L__BB0_11:
	ret;

}


// ===== COMPILED SASS (sm_100) =====

	.target	sm_100

	.elftype	@"ET_EXEC"


//--------------------- .note.nv.tkinfo           --------------------------
	.section	.note.nv.tkinfo,"",@"SHT_NOTE"
	.sectionflags	@"SHF_NOTE_NV_TKINFO"
	.tkinfo
        /*0018*/ 	.word	0x00000002
        /*0030*/ 	.string	""
        /*0030*/ 	.string	"ptxas"
        /*0030*/ 	.string	"Cuda compilation tools, release 13.0, V13.0.88"
        /*0030*/ 	.string	"Build cuda_13.0.r13.0/compiler.36424714_0"
        /*0030*/ 	.string	"-arch sm_100 -m 64 "



//--------------------- .note.nv.cuinfo           --------------------------
	.section	.note.nv.cuinfo,"",@"SHT_NOTE"
	.sectionflags	@"SHF_NOTE_NV_CUINFO"
        /*0018*/ 	.short	0x0002
        /*001a*/ 	.short	0x0064
        /*001c*/ 	.short	0x0082
	.zero		2


//--------------------- .nv.info                  --------------------------
	.section	.nv.info,"",@"SHT_CUDA_INFO"
	.align	4


	//----- nvinfo : EIATTR_REGCOUNT
	.align		4
        /*0000*/ 	.byte	0x04, 0x2f
        /*0002*/ 	.short	(.L_10 - .L_9)
	.align		4
.L_9:
        /*0004*/ 	.word	index@(_Z11fitnessfuncPfS_S_S_S_ii)
        /*0008*/ 	.word	0x00000017


	//----- nvinfo : EIATTR_FRAME_SIZE
	.align		4
.L_10:
        /*000c*/ 	.byte	0x04, 0x11
        /*000e*/ 	.short	(.L_12 - .L_11)
	.align		4
.L_11:
        /*0010*/ 	.word	index@($__internal_0_$__cuda_sm20_sqrt_rn_f32_slowpath)
        /*0014*/ 	.word	0x00000000


	//----- nvinfo : EIATTR_FRAME_SIZE
	.align		4
.L_12:
        /*0018*/ 	.byte	0x04, 0x11
        /*001a*/ 	.short	(.L_14 - .L_13)
	.align		4
.L_13:
        /*001c*/ 	.word	index@(_Z11fitnessfuncPfS_S_S_S_ii)
        /*0020*/ 	.word	0x00000000


	//----- nvinfo : EIATTR_MIN_STACK_SIZE
	.align		4
.L_14:
        /*0024*/ 	.byte	0x04, 0x12
        /*0026*/ 	.short	(.L_16 - .L_15)
	.align		4
.L_15:
        /*0028*/ 	.word	index@(_Z11fitnessfuncPfS_S_S_S_ii)
        /*002c*/ 	.word	0x00000000
.L_16:


//--------------------- .nv.compat                --------------------------
	.section	.nv.compat,"",@"SHT_CUDA_COMPAT_INFO"
	.align	4
        /*0000*/ 	.byte	0x02, 0x09, 0x00, 0x00, 0x02, 0x02, 0x01, 0x00, 0x02, 0x05, 0x05, 0x00, 0x03, 0x07, 0x01, 0x01
        /*0010*/ 	.byte	0x02, 0x03, 0x00, 0x00, 0x02, 0x06, 0x01, 0x00, 0x04, 0x0b, 0x08, 0x00, 0x01, 0x00, 0x00, 0x00
        /*0020*/ 	.byte	0x00, 0x00, 0x00, 0x00


//--------------------- .nv.info._Z11fitnessfuncPfS_S_S_S_ii --------------------------
	.section	.nv.info._Z11fitnessfuncPfS_S_S_S_ii,"",@"SHT_CUDA_INFO"
	.sectionflags	@""
	.align	4


	//----- nvinfo : EIATTR_CUDA_API_VERSION
	.align		4
        /*0000*/ 	.byte	0x04, 0x37
        /*0002*/ 	.short	(.L_18 - .L_17)
.L_17:
        /*0004*/ 	.word	0x00000082


	//----- nvinfo : EIATTR_KPARAM_INFO
	.align		4
.L_18:
        /*0008*/ 	.byte	0x04, 0x17
        /*000a*/ 	.short	(.L_20 - .L_19)
.L_19:
        /*000c*/ 	.word	0x00000000
        /*0010*/ 	.short	0x0006
        /*0012*/ 	.short	0x002c
        /*0014*/ 	.byte	0x00, 0xf0, 0x11, 0x00


	//----- nvinfo : EIATTR_KPARAM_INFO
	.align		4
.L_20:
        /*0018*/ 	.byte	0x04, 0x17
        /*001a*/ 	.short	(.L_22 - .L_21)
.L_21:
        /*001c*/ 	.word	0x00000000
        /*0020*/ 	.short	0x0005
        /*0022*/ 	.short	0x0028
        /*0024*/ 	.byte	0x00, 0xf0, 0x11, 0x00


	//----- nvinfo : EIATTR_KPARAM_INFO
	.align		4
.L_22:
        /*0028*/ 	.byte	0x04, 0x17
        /*002a*/ 	.short	(.L_24 - .L_23)
.L_23:
        /*002c*/ 	.word	0x00000000
        /*0030*/ 	.short	0x0004
        /*0032*/ 	.short	0x0020
        /*0034*/ 	.byte	0x00, 0xf5, 0x21, 0x00


	//----- nvinfo : EIATTR_KPARAM_INFO
	.align		4
.L_24:
        /*0038*/ 	.byte	0x04, 0x17
        /*003a*/ 	.short	(.L_26 - .L_25)
.L_25:
        /*003c*/ 	.word	0x00000000
        /*0040*/ 	.short	0x0003
        /*0042*/ 	.short	0x0018
        /*0044*/ 	.byte	0x00, 0xf5, 0x21, 0x00


	//----- nvinfo : EIATTR_KPARAM_INFO
	.align		4
.L_26:
        /*0048*/ 	.byte	0x04, 0x17
        /*004a*/ 	.short	(.L_28 - .L_27)
.L_27:
        /*004c*/ 	.word	0x00000000
        /*0050*/ 	.short	0x0002
        /*0052*/ 	.short	0x0010
        /*0054*/ 	.byte	0x00, 0xf5, 0x21, 0x00


	//----- nvinfo : EIATTR_KPARAM_INFO
	.align		4
.L_28:
        /*0058*/ 	.byte	0x04, 0x17
        /*005a*/ 	.short	(.L_30 - .L_29)
.L_29:
        /*005c*/ 	.word	0x00000000
        /*0060*/ 	.short	0x0001
        /*0062*/ 	.short	0x0008
        /*0064*/ 	.byte	0x00, 0xf5, 0x21, 0x00


	//----- nvinfo : EIATTR_KPARAM_INFO
	.align		4
.L_30:
        /*0068*/ 	.byte	0x04, 0x17
        /*006a*/ 	.short	(.L_32 - .L_31)
.L_31:
        /*006c*/ 	.word	0x00000000
        /*0070*/ 	.short	0x0000
        /*0072*/ 	.short	0x0000
        /*0074*/ 	.byte	0x00, 0xf5, 0x21, 0x00


	//----- nvinfo : EIATTR_SPARSE_MMA_MASK
	.align		4
.L_32:
        /*0078*/ 	.byte	0x03, 0x50
        /*007a*/ 	.short	0x0000


	//----- nvinfo : EIATTR_MAXREG_COUNT
	.align		4
        /*007c*/ 	.byte	0x03, 0x1b
        /*007e*/ 	.short	0x00ff


	//----- nvinfo : EIATTR_MERCURY_ISA_VERSION
	.align		4
        /*0080*/ 	.byte	0x03, 0x5f
        /*0082*/ 	.short	0x0101


	//----- nvinfo : EIATTR_VRC_CTA_INIT_COUNT
	.align		4
        /*0084*/ 	.byte	0x02, 0x4a
	.zero		1
	.zero		1


	//----- nvinfo : EIATTR_EXIT_INSTR_OFFSETS
	.align		4
        /*0088*/ 	.byte	0x04, 0x1c
        /*008a*/ 	.short	(.L_34 - .L_33)


	//   ....[0]....
.L_33:
        /*008c*/ 	.word	0x00000070


	//   ....[1]....
        /*0090*/ 	.word	0x00001c40


	//----- nvinfo : EIATTR_CRS_STACK_SIZE
	.align		4
.L_34:
        /*0094*/ 	.byte	0x04, 0x1e
        /*0096*/ 	.short	(.L_36 - .L_35)
.L_35:
        /*0098*/ 	.word	0x00000000


	//----- nvinfo : EIATTR_CBANK_PARAM_SIZE
	.align		4
.L_36:
        /*009c*/ 	.byte	0x03, 0x19
        /*009e*/ 	.short	0x0030


	//----- nvinfo : EIATTR_PARAM_CBANK
	.align		4
        /*00a0*/ 	.byte	0x04, 0x0a
        /*00a2*/ 	.short	(.L_38 - .L_37)
	.align		4
.L_37:
        /*00a4*/ 	.word	index@(.nv.constant0._Z11fitnessfuncPfS_S_S_S_ii)
        /*00a8*/ 	.short	0x0380
        /*00aa*/ 	.short	0x0030


	//----- nvinfo : EIATTR_SW_WAR
	.align		4
.L_38:
        /*00ac*/ 	.byte	0x04, 0x36
        /*00ae*/ 	.short	(.L_40 - .L_39)
.L_39:
        /*00b0*/ 	.word	0x00000008
.L_40:


//--------------------- .nv.callgraph             --------------------------
	.section	.nv.callgraph,"",@"SHT_CUDA_CALLGRAPH"
	.align	4
	.sectionentsize	8
	.align		4
        /*0000*/ 	.word	0x00000000
	.align		4
        /*0004*/ 	.word	0xffffffff
	.align		4
        /*0008*/ 	.word	0x00000000
	.align		4
        /*000c*/ 	.word	0xfffffffe
	.align		4
        /*0010*/ 	.word	0x00000000
	.align		4
        /*0014*/ 	.word	0xfffffffd
	.align		4
        /*0018*/ 	.word	0x00000000
	.align		4
        /*001c*/ 	.word	0xfffffffc


//--------------------- .nv.constant4             --------------------------
	.section	.nv.constant4,"a",@progbits
	.align	8
	.align		8
.nv.constant4:
        /*0000*/ 	.dword	precalc_xorwow_matrix
	.align		8
        /*0008*/ 	.dword	precalc_xorwow_offset_matrix
	.align		8
        /*0010*/ 	.dword	mrg32k3aM1
	.align		8
        /*0018*/ 	.dword	mrg32k3aM2
	.align		8
        /*0020*/ 	.dword	mrg32k3aM1SubSeq
	.align		8
        /*0028*/ 	.dword	mrg32k3aM2SubSeq
	.align		8
        /*0030*/ 	.dword	mrg32k3aM1Seq
	.align		8
        /*0038*/ 	.dword	mrg32k3aM2Seq


//--------------------- .nv.constant3             --------------------------
	.section	.nv.constant3,"a",@progbits
	.align	8
.nv.constant3:
	.type		__cr_lgamma_table,@object
	.size		__cr_lgamma_table,(.L_8 - __cr_lgamma_table)
__cr_lgamma_table:
        /*0000*/ 	.byte	0x00, 0x00, 0x00, 0x00, 0x00, 0x00, 0x00, 0x00, 0x00, 0x00, 0x00, 0x00, 0x00, 0x00, 0x00, 0x00
        /*0010*/ 	.byte	0xef, 0x39, 0xfa, 0xfe, 0x42, 0x2e, 0xe6, 0x3f, 0x02, 0x20, 0x2a, 0xfa, 0x0b, 0xab, 0xfc, 0x3f
        /*0020*/ 	.byte	0xf9, 0x2c, 0x92, 0x7c, 0xa7, 0x6c, 0x09, 0x40, 0xc9, 0x79, 0x44, 0x3c, 0x64, 0x26, 0x13, 0x40
        /*0030*/ 	.byte	0xca, 0x01, 0xcf, 0x3a, 0x27, 0x51, 0x1a, 0x40, 0x30, 0xcc, 0x2d, 0xf3, 0xe1, 0x0c, 0x21, 0x40
        /*0040*/ 	.byte	0x0d, 0xb7, 0xfc, 0x82, 0x8e, 0x35, 0x25, 0x40
.L_8:


//--------------------- .text._Z11fitnessfuncPfS_S_S_S_ii --------------------------
	.section	.text._Z11fitnessfuncPfS_S_S_S_ii,"ax",@progbits
	.align	128
        .global         _Z11fitnessfuncPfS_S_S_S_ii
        .type           _Z11fitnessfuncPfS_S_S_S_ii,@function
        .size           _Z11fitnessfuncPfS_S_S_S_ii,(.L_x_28 - _Z11fitnessfuncPfS_S_S_S_ii)
        .other          _Z11fitnessfuncPfS_S_S_S_ii,@"STO_CUDA_ENTRY STV_DEFAULT"
_Z11fitnessfuncPfS_S_S_S_ii:
.text._Z11fitnessfuncPfS_S_S_S_ii:
[----:B------:R-:W-:Y:S01]  /*0000*/  LDC R1, c[0x0][0x37c] ;  /* 0x0000df00ff017b82 */ /* 0x000fe20000000800 */
[----:B------:R-:W0:Y:S07]  /*0010*/  S2R R3, SR_TID.X ;  /* 0x0000000000037919 */ /* 0x000e2e0000002100 */
[----:B------:R-:W0:Y:S01]  /*0020*/  S2UR UR4, SR_CTAID.X ;  /* 0x00000000000479c3 */ /* 0x000e220000002500 */
[----:B------:R-:W1:Y:S07]  /*0030*/  LDCU UR5, c[0x0][0x3a8] ;  /* 0x00007500ff0577ac */ /* 0x000e6e0008000800 */
[----:B------:R-:W0:Y:S02]  /*0040*/  LDC R8, c[0x0][0x360] ;  /* 0x0000d800ff087b82 */ /* 0x000e240000000800 */
[----:B0-----:R-:W-:-:S05]  /*0050*/  IMAD R8, R8, UR4, R3 ;  /* 0x0000000408087c24 */ /* 0x001fca000f8e0203 */
[----:B-1----:R-:W-:-:S13]  /*0060*/  ISETP.GE.AND P0, PT, R8, UR5, PT ;  /* 0x0000000508007c0c */ /* 0x002fda000bf06270 */
[----:B------:R-:W-:Y:S05]  /*0070*/  @P0 EXIT ;  /* 0x000000000000094d */ /* 0x000fea0003800000 */
[----:B------:R-:W0:Y:S01]  /*0080*/  LDCU UR4, c[0x0][0x3ac] ;  /* 0x00007580ff0477ac */ /* 0x000e220008000800 */
[----:B------:R-:W1:Y:S01]  /*0090*/  LDC.64 R2, c[0x0][0x380] ;  /* 0x0000e000ff027b82 */ /* 0x000e620000000a00 */
[----:B------:R-:W-:Y:S01]  /*00a0*/  LEA R5, R8, R8, 0x1 ;  /* 0x0000000808057211 */ /* 0x000fe200078e08ff */
[----:B------:R-:W-:Y:S01]  /*00b0*/  HFMA2 R13, -RZ, RZ, 0, 0 ;  /* 0x00000000ff0d7431 */ /* 0x000fe200000001ff */
[----:B------:R-:W2:Y:S01]  /*00c0*/  LDCU.64 UR18, c[0x0][0x358] ;  /* 0x00006b00ff1277ac */ /* 0x000ea20008000a00 */
[----:B0-----:R-:W-:Y:S02]  /*00d0*/  UISETP.GE.AND UP0, UPT, UR4, 0x1, UPT ;  /* 0x000000010400788c */ /* 0x001fe4000bf06270 */
[----:B-1----:R-:W-:-:S07]  /*00e0*/  IMAD.WIDE R2, R5, 0x4, R2 ;  /* 0x0000000405027825 */ /* 0x002fce00078e0202 */
[----:B--2---:R-:W-:Y:S05]  /*00f0*/  BRA.U !UP0, `(.L_x_0) ;  /* 0x0000001908c47547 */ /* 0x004fea000b800000 */
[----:B------:R0:W5:Y:S04]  /*0100*/  LDG.E R9, desc[UR18][R2.64] ;  /* 0x0000001202097981 */ /* 0x000168000c1e1900 */
[----:B------:R0:W5:Y:S04]  /*0110*/  LDG.E R10, desc[UR18][R2.64+0x4] ;  /* 0x00000412020a7981 */ /* 0x000168000c1e1900 */
[----:B------:R0:W5:Y:S01]  /*0120*/  LDG.E R11, desc[UR18][R2.64+0x8] ;  /* 0x00000812020b7981 */ /* 0x000162000c1e1900 */
[----:B------:R-:W-:Y:S01]  /*0130*/  UISETP.GE.U32.AND UP0, UPT, UR4, 0x4, UPT ;  /* 0x000000040400788c */ /* 0x000fe2000bf06070 */
[----:B------:R-:W-:Y:S01]  /*0140*/  CS2R R12, SRZ ;  /* 0x00000000000c7805 */ /* 0x000fe2000001ff00 */
[----:B------:R-:W-:-:S07]  /*0150*/  ULOP3.LUT UR16, UR4, 0x3, URZ, 0xc0, !UPT ;  /* 0x0000000304107892 */ /* 0x000fce000f8ec0ff */
[----:B0-----:R-:W-:Y:S05]  /*0160*/  BRA.U !UP0, `(.L_x_1) ;  /* 0x0000000d08cc7547 */ /* 0x001fea000b800000 */
[----:B------:R-:W0:Y:S01]  /*0170*/  LDCU.128 UR12, c[0x0][0x390] ;  /* 0x00007200ff0c77ac */ /* 0x000e220008000c00 */
[----:B------:R-:W-:Y:S01]  /*0180*/  MOV R13, RZ ;  /* 0x000000ff000d7202 */ /* 0x000fe20000000f00 */
[----:B------:R-:W1:Y:S01]  /*0190*/  LDCU.64 UR10, c[0x0][0x3a0] ;  /* 0x00007400ff0a77ac */ /* 0x000e620008000a00 */
[----:B------:R-:W-:-:S06]  /*01a0*/  ULOP3.LUT UR4, UR4, 0x7ffffffc, URZ, 0xc0, !UPT ;  /* 0x7ffffffc04047892 */ /* 0x000fcc000f8ec0ff */
[----:B------:R-:W-:Y:S01]  /*01b0*/  MOV R12, UR4 ;  /* 0x00000004000c7c02 */ /* 0x000fe20008000f00 */
[----:B0-----:R-:W-:Y:S02]  /*01c0*/  UIADD3 UR9, UP0, UPT, UR12, 0x8, URZ ;  /* 0x000000080c097890 */ /* 0x001fe4000ff1e0ff */
[----:B------:R-:W-:Y:S02]  /*01d0*/  UIADD3 UR7, UP1, UPT, UR14, 0x8, URZ ;  /* 0x000000080e077890 */ /* 0x000fe4000ff3e0ff */
[----:B-1----:R-:W-:Y:S02]  /*01e0*/  UIADD3 UR5, UP2, UPT, UR10, 0x8, URZ ;  /* 0x000000080a057890 */ /* 0x002fe4000ff5e0ff */
[----:B------:R-:W-:Y:S01]  /*01f0*/  UIADD3.X UR10, UPT, UPT, URZ, UR13, URZ, UP0, !UPT ;  /* 0x0000000dff0a7290 */ /* 0x000fe200087fe4ff */
[----:B------:R-:W-:Y:S01]  /*0200*/  MOV R4, UR9 ;  /* 0x0000000900047c02 */ /* 0x000fe20008000f00 */
[----:B------:R-:W-:Y:S01]  /*0210*/  UIADD3.X UR8, UPT, UPT, URZ, UR15, URZ, UP1, !UPT ;  /* 0x0000000fff087290 */ /* 0x000fe20008ffe4ff */
[----:B------:R-:W-:Y:S01]  /*0220*/  MOV R2, UR7 ;  /* 0x0000000700027c02 */ /* 0x000fe20008000f00 */
[----:B------:R-:W-:Y:S01]  /*0230*/  UIADD3.X UR6, UPT, UPT, URZ, UR11, URZ, UP2, !UPT ;  /* 0x0000000bff067290 */ /* 0x000fe200097fe4ff */
[----:B------:R-:W-:Y:S01]  /*0240*/  MOV R6, UR5 ;  /* 0x0000000500067c02 */ /* 0x000fe20008000f00 */
[----:B------:R-:W-:Y:S01]  /*0250*/  UIADD3 UR11, UPT, UPT, -UR4, URZ, URZ ;  /* 0x000000ff040b7290 */ /* 0x000fe2000fffe1ff */
[----:B------:R-:W-:-:S02]  /*0260*/  MOV R5, UR10 ;  /* 0x0000000a00057c02 */ /* 0x000fc40008000f00 */
[----:B------:R-:W-:Y:S02]  /*0270*/  MOV R3, UR8 ;  /* 0x0000000800037c02 */ /* 0x000fe40008000f00 */
[----:B------:R-:W-:-:S07]  /*0280*/  MOV R15, UR6 ;  /* 0x00000006000f7c02 */ /* 0x000fce0008000f00 */
.L_x_15:
[----:B------:R-:W2:Y:S04]  /*0290*/  LDG.E R0, desc[UR18][R2.64+-0x8] ;  /* 0xfffff81202007981 */ /* 0x000ea8000c1e1900 */
[----:B------:R-:W3:Y:S01]  /*02a0*/  LDG.E R7, desc[UR18][R4.64+-0x8] ;  /* 0xfffff81204077981 */ /* 0x000ee2000c1e1900 */
[----:B------:R-:W-:Y:S01]  /*02b0*/  BSSY.RECONVERGENT B0, `(.L_x_2) ;  /* 0x0000012000007945 */ /* 0x000fe20003800200 */
[----:B--2--5:R-:W-:Y:S01]  /*02c0*/  FADD R0, R11, -R0 ;  /* 0x800000000b007221 */ /* 0x024fe20000000000 */
[----:B---3--:R-:W-:-:S03]  /*02d0*/  FADD R7, R10, -R7 ;  /* 0x800000070a077221 */ /* 0x008fc60000000000 */
[----:B------:R-:W-:-:S04]  /*02e0*/  FMUL R0, R0, R0 ;  /* 0x0000000000007220 */ /* 0x000fc80000400000 */
[----:B------:R-:W-:Y:S01]  /*02f0*/  FFMA R17, R7, R7, R0 ;  /* 0x0000000707117223 */ /* 0x000fe20000000000 */
[----:B------:R-:W-:-:S03]  /*0300*/  MOV R7, R15 ;  /* 0x0000000f00077202 */ /* 0x000fc60000000f00 */
[----:B------:R0:W1:Y:S01]  /*0310*/  MUFU.RSQ R14, R17 ;  /* 0x00000011000e7308 */ /* 0x0000620000001400 */
[----:B------:R-:W-:-:S04]  /*0320*/  IADD3 R0, PT, PT, R17, -0xd000000, RZ ;  /* 0xf300000011007810 */ /* 0x000fc80007ffe0ff */
[----:B------:R-:W-:-:S13]  /*0330*/  ISETP.GT.U32.AND P0, PT, R0, 0x727fffff, PT ;  /* 0x727fffff0000780c */ /* 0x000fda0003f04070 */
[----:B01----:R-:W-:Y:S05]  /*0340*/  @!P0 BRA `(.L_x_3) ;  /* 0x0000000000108947 */ /* 0x003fea0003800000 */
[----:B------:R-:W-:Y:S02]  /*0350*/  MOV R0, R17 ;  /* 0x0000001100007202 */ /* 0x000fe40000000f00 */
[----:B------:R-:W-:-:S07]  /*0360*/  MOV R14, 0x380 ;  /* 0x00000380000e7802 */ /* 0x000fce0000000f00 */
[----:B------:R-:W-:Y:S05]  /*0370*/  CALL.REL.NOINC `($__internal_0_$__cuda_sm20_sqrt_rn_f32_slowpath) ;  /* 0x0000001800347944 */ /* 0x000fea0003c00000 */
[----:B------:R-:W-:Y:S05]  /*0380*/  BRA `(.L_x_4) ;  /* 0x0000000000107947 */ /* 0x000fea0003800000 */
.L_x_3:
[----:B------:R-:W-:Y:S01]  /*0390*/  FMUL.FTZ R16, R17, R14 ;  /* 0x0000000e11107220 */ /* 0x000fe20000410000 */
[----:B------:R-:W-:-:S03]  /*03a0*/  FMUL.FTZ R0, R14, 0.5 ;  /* 0x3f0000000e007820 */ /* 0x000fc60000410000 */
[----:B------:R-:W-:-:S04]  /*03b0*/  FFMA R15, -R16, R16, R17 ;  /* 0x00000010100f7223 */ /* 0x000fc80000000111 */
[----:B------:R-:W-:-:S07]  /*03c0*/  FFMA R16, R15, R0, R16 ;  /* 0x000000000f107223 */ /* 0x000fce0000000010 */
.L_x_4:
[----:B------:R-:W-:Y:S05]  /*03d0*/  BSYNC.RECONVERGENT B0 ;  /* 0x0000000000007941 */ /* 0x000fea0003800200 */
.L_x_2:
[----:B------:R-:W2:Y:S04]  /*03e0*/  LDG.E R14, desc[UR18][R2.64+-0x4] ;  /* 0xfffffc12020e7981 */ /* 0x000ea8000c1e1900 */
[----:B------:R-:W3:Y:S04]  /*03f0*/  LDG.E R15, desc[UR18][R4.64+-0x4] ;  /* 0xfffffc12040f7981 */ /* 0x000ee8000c1e1900 */
[----:B------:R-:W4:Y:S01]  /*0400*/  LDG.E R0, desc[UR18][R6.64+-0x8] ;  /* 0xfffff81206007981 */ /* 0x000f22000c1e1900 */
[----:B------:R-:W-:Y:S01]  /*0410*/  FADD R16, R16, 9.9999999747524270788e-07 ;  /* 0x358637bd10107421 */ /* 0x000fe20000000000 */
[----:B------:R-:W-:Y:S01]  /*0420*/  HFMA2 R18, -RZ, RZ, 1.5048828125, 33.21875 ;  /* 0x3e055027ff127431 */ /* 0x000fe200000001ff */
[----:B------:R-:W-:Y:S03]  /*0430*/  BSSY.RECONVERGENT B0, `(.L_x_5) ;  /* 0x000002f000007945 */ /* 0x000fe60003800200 */
[----:B------:R-:W-:-:S13]  /*0440*/  FSETP.GEU.AND P0, PT, R16, 1.175494350822287508e-38, PT ;  /* 0x008000001000780b */ /* 0x000fda0003f0e000 */
[----:B------:R-:W-:-:S05]  /*0450*/  @!P0 FMUL R16, R16, 8388608 ;  /* 0x4b00000010108820 */ /* 0x000fca0000400000 */
[----:B------:R-:W-:-:S04]  /*0460*/  IADD3 R17, PT, PT, R16, -0x3f2aaaab, RZ ;  /* 0xc0d5555510117810 */ /* 0x000fc80007ffe0ff */
[----:B------:R-:W-:-:S04]  /*0470*/  LOP3.LUT R19, R17, 0xff800000, RZ, 0xc0, !PT ;  /* 0xff80000011137812 */ /* 0x000fc800078ec0ff */
[-C--:B------:R-:W-:Y:S02]  /*0480*/  IADD3 R17, PT, PT, R16, -R19.reuse, RZ ;  /* 0x8000001310117210 */ /* 0x080fe40007ffe0ff */
[----:B------:R-:W-:-:S03]  /*0490*/  I2FP.F32.S32 R19, R19 ;  /* 0x0000001300137245 */ /* 0x000fc60000201400 */
[----:B------:R-:W-:-:S04]  /*04a0*/  FADD R17, R17, -1 ;  /* 0xbf80000011117421 */ /* 0x000fc80000000000 */
[----:B------:R-:W-:-:S04]  /*04b0*/  FFMA R18, R17, -R18, 0.14084610342979431152 ;  /* 0x3e1039f611127423 */ /* 0x000fc80000000812 */
[----:B------:R-:W-:-:S04]  /*04c0*/  FFMA R18, R17, R18, -0.12148627638816833496 ;  /* 0xbdf8cdcc11127423 */ /* 0x000fc80000000012 */
[----:B------:R-:W-:-:S04]  /*04d0*/  FFMA R18, R17, R18, 0.13980610668659210205 ;  /* 0x3e0f295511127423 */ /* 0x000fc80000000012 */
[----:B------:R-:W-:-:S04]  /*04e0*/  FFMA R18, R17, R18, -0.16684235632419586182 ;  /* 0xbe2ad8b911127423 */ /* 0x000fc80000000012 */
[----:B------:R-:W-:-:S04]  /*04f0*/  FFMA R18, R17, R18, 0.20012299716472625732 ;  /* 0x3e4ced0b11127423 */ /* 0x000fc80000000012 */
[----:B------:R-:W-:-:S04]  /*0500*/  FFMA R18, R17, R18, -0.24999669194221496582 ;  /* 0xbe7fff2211127423 */ /* 0x000fc80000000012 */
[----:B------:R-:W-:-:S04]  /*0510*/  FFMA R18, R17, R18, 0.33333182334899902344 ;  /* 0x3eaaaa7811127423 */ /* 0x000fc80000000012 */
[C---:B------:R-:W-:Y:S01]  /*0520*/  FFMA R20, R17.reuse, R18, -0.5 ;  /* 0xbf00000011147423 */ /* 0x040fe20000000012 */
[----:B------:R-:W-:Y:S02]  /*0530*/  FSEL R18, RZ, -23, P0 ;  /* 0xc1b80000ff127808 */ /* 0x000fe40000000000 */
[----:B------:R-:W-:Y:S01]  /*0540*/  ISETP.GT.U32.AND P0, PT, R16, 0x7f7fffff, PT ;  /* 0x7f7fffff1000780c */ /* 0x000fe20003f04070 */
[----:B------:R-:W-:Y:S02]  /*0550*/  FMUL R20, R17, R20 ;  /* 0x0000001411147220 */ /* 0x000fe40000400000 */
[----:B------:R-:W-:Y:S01]  /*0560*/  FFMA R18, R19, 1.1920928955078125e-07, R18 ;  /* 0x3400000013127823 */ /* 0x000fe20000000012 */
[----:B------:R-:W-:Y:S01]  /*0570*/  MOV R19, 0x7f800000 ;  /* 0x7f80000000137802 */ /* 0x000fe20000000f00 */
[----:B------:R-:W-:-:S04]  /*0580*/  FFMA R17, R17, R20, R17 ;  /* 0x0000001411117223 */ /* 0x000fc80000000011 */
[----:B------:R-:W-:-:S04]  /*0590*/  FFMA R17, R18, 0.69314718246459960938, R17 ;  /* 0x3f31721812117823 */ /* 0x000fc80000000011 */
[C---:B------:R-:W-:Y:S01]  /*05a0*/  @P0 FFMA R17, R16.reuse, R19, +INF ;  /* 0x7f80000010110423 */ /* 0x040fe20000000013 */
[----:B------:R-:W-:-:S03]  /*05b0*/  FSETP.NEU.AND P0, PT, R16, RZ, PT ;  /* 0x000000ff1000720b */ /* 0x000fc60003f0d000 */
[----:B------:R-:W-:-:S04]  /*05c0*/  FMUL R17, R17, 0.43429449200630187988 ;  /* 0x3ede5bd911117820 */ /* 0x000fc80000400000 */
[----:B------:R-:W-:Y:S01]  /*05d0*/  FMUL R17, R17, 10 ;  /* 0x4120000011117820 */ /* 0x000fe20000400000 */
[----:B--2---:R-:W-:Y:S01]  /*05e0*/  FADD R14, R11, -R14 ;  /* 0x8000000e0b0e7221 */ /* 0x004fe20000000000 */
[----:B---3--:R-:W-:-:S03]  /*05f0*/  FADD R15, R10, -R15 ;  /* 0x8000000f0a0f7221 */ /* 0x008fc60000000000 */
[----:B------:R-:W-:-:S04]  /*0600*/  FMUL R14, R14, R14 ;  /* 0x0000000e0e0e7220 */ /* 0x000fc80000400000 */
[----:B------:R-:W-:Y:S01]  /*0610*/  FFMA R19, R15, R15, R14 ;  /* 0x0000000f0f137223 */ /* 0x000fe2000000000e */
[----:B------:R-:W-:-:S03]  /*0620*/  FSEL R14, R17, -INF , P0 ;  /* 0xff800000110e7808 */ /* 0x000fc60000000000 */
[----:B------:R0:W1:Y:S01]  /*0630*/  MUFU.RSQ R18, R19 ;  /* 0x0000001300127308 */ /* 0x0000620000001400 */
[----:B------:R-:W-:Y:S01]  /*0640*/  IADD3 R16, PT, PT, R19, -0xd000000, RZ ;  /* 0xf300000013107810 */ /* 0x000fe20007ffe0ff */
[----:B------:R-:W-:-:S03]  /*0650*/  FADD R15, R9, R14 ;  /* 0x0000000e090f7221 */ /* 0x000fc60000000000 */
[----:B------:R-:W-:Y:S01]  /*0660*/  ISETP.GT.U32.AND P0, PT, R16, 0x727fffff, PT ;  /* 0x727fffff1000780c */ /* 0x000fe20003f04070 */
[----:B----4-:R-:W-:-:S04]  /*0670*/  FADD R0, R15, -R0 ;  /* 0x800000000f007221 */ /* 0x010fc80000000000 */
[----:B------:R-:W-:-:S08]  /*0680*/  FFMA R13, R0, R0, R13 ;  /* 0x00000000000d7223 */ /* 0x000fd0000000000d */
[----:B01----:R-:W-:Y:S05]  /*0690*/  @!P0 BRA `(.L_x_6) ;  /* 0x0000000000108947 */ /* 0x003fea0003800000 */
[----:B------:R-:W-:Y:S02]  /*06a0*/  MOV R0, R19 ;  /* 0x0000001300007202 */ /* 0x000fe40000000f00 */
[----:B------:R-:W-:-:S07]  /*06b0*/  MOV R14, 0x6d0 ;  /* 0x000006d0000e7802 */ /* 0x000fce0000000f00 */
[----:B------:R-:W-:Y:S05]  /*06c0*/  CALL.REL.NOINC `($__internal_0_$__cuda_sm20_sqrt_rn_f32_slowpath) ;  /* 0x0000001400607944 */ /* 0x000fea0003c00000 */
[----:B------:R-:W-:Y:S05]  /*06d0*/  BRA `(.L_x_7) ;  /* 0x0000000000107947 */ /* 0x000fea0003800000 */
.L_x_6:
[----:B------:R-:W-:Y:S01]  /*06e0*/  FMUL.FTZ R16, R19, R18 ;  /* 0x0000001213107220 */ /* 0x000fe20000410000 */
[----:B------:R-:W-:-:S03]  /*06f0*/  FMUL.FTZ R0, R18, 0.5 ;  /* 0x3f00000012007820 */ /* 0x000fc60000410000 */
[----:B------:R-:W-:-:S04]  /*0700*/  FFMA R15, -R16, R16, R19 ;  /* 0x00000010100f7223 */ /* 0x000fc80000000113 */
[----:B------:R-:W-:-:S07]  /*0710*/  FFMA R16, R15, R0, R16 ;  /* 0x000000000f107223 */ /* 0x000fce0000000010 */
.L_x_7:
[----:B------:R-:W-:Y:S05]  /*0720*/  BSYNC.RECONVERGENT B0 ;  /* 0x0000000000007941 */ /* 0x000fea0003800200 */
.L_x_5:
        /* <DEDUP_REMOVED lines=48> */
.L_x_9:
[----:B------:R-:W-:Y:S01]  /*0a30*/  FMUL.FTZ R16, R19, R18 ;  /* 0x0000001213107220 */ /* 0x000fe20000410000 */
[----:B------:R-:W-:-:S03]  /*0a40*/  FMUL.FTZ R0, R18, 0.5 ;  /* 0x3f00000012007820 */ /* 0x000fc60000410000 */
[----:B------:R-:W-:-:S04]  /*0a50*/  FFMA R15, -R16, R16, R19 ;  /* 0x00000010100f7223 */ /* 0x000fc80000000113 */
[----:B------:R-:W-:-:S07]  /*0a60*/  FFMA R16, R15, R0, R16 ;  /* 0x000000000f107223 */ /* 0x000fce0000000010 */
.L_x_10:
[----:B------:R-:W-:Y:S05]  /*0a70*/  BSYNC.RECONVERGENT B0 ;  /* 0x0000000000007941 */ /* 0x000fea0003800200 */
.L_x_8:
        /* <DEDUP_REMOVED lines=44> */
[----:B------:R-:W-:Y:S01]  /*0d40*/  BSSY.RECONVERGENT B1, `(.L_x_13) ;  /* 0x0000004000017945 */ /* 0x000fe20003800200 */
[----:B------:R-:W-:Y:S02]  /*0d50*/  MOV R0, R19 ;  /* 0x0000001300007202 */ /* 0x000fe40000000f00 */
[----:B------:R-:W-:-:S07]  /*0d60*/  MOV R14, 0xd80 ;  /* 0x00000d80000e7802 */ /* 0x000fce0000000f00 */
[----:B------:R-:W-:Y:S05]  /*0d70*/  CALL.REL.NOINC `($__internal_0_$__cuda_sm20_sqrt_rn_f32_slowpath) ;  /* 0x0000000c00b47944 */ /* 0x000fea0003c00000 */
[----:B------:R-:W-:Y:S05]  /*0d80*/  BSYNC.RECONVERGENT B1 ;  /* 0x0000000000017941 */ /* 0x000fea0003800200 */
.L_x_13:
[----:B------:R-:W-:Y:S01]  /*0d90*/  MOV R14, R16 ;  /* 0x00000010000e7202 */ /* 0x000fe20000000f00 */
[----:B------:R-:W-:Y:S06]  /*0da0*/  BRA `(.L_x_14) ;  /* 0x0000000000107947 */ /* 0x000fec0003800000 */
.L_x_12:
[----:B------:R-:W-:Y:S01]  /*0db0*/  FMUL.FTZ R14, R19, R16 ;  /* 0x00000010130e7220 */ /* 0x000fe20000410000 */
[----:B------:R-:W-:-:S03]  /*0dc0*/  FMUL.FTZ R0, R16, 0.5 ;  /* 0x3f00000010007820 */ /* 0x000fc60000410000 */
[----:B------:R-:W-:-:S04]  /*0dd0*/  FFMA R15, -R14, R14, R19 ;  /* 0x0000000e0e0f7223 */ /* 0x000fc80000000113 */
[----:B------:R-:W-:-:S07]  /*0de0*/  FFMA R14, R15, R0, R14 ;  /* 0x000000000f0e7223 */ /* 0x000fce000000000e */
.L_x_14:
[----:B------:R-:W-:Y:S05]  /*0df0*/  BSYNC.RECONVERGENT B0 ;  /* 0x0000000000007941 */ /* 0x000fea0003800200 */
.L_x_11:
[----:B------:R0:W2:Y:S01]  /*0e00*/  LDG.E R0, desc[UR18][R6.64+0x4] ;  /* 0x0000041206007981 */ /* 0x0000a2000c1e1900 */
[----:B------:R-:W-:Y:S01]  /*0e10*/  FADD R14, R14, 9.9999999747524270788e-07 ;  /* 0x358637bd0e0e7421 */ /* 0x000fe20000000000 */
[----:B------:R-:W-:Y:S01]  /*0e20*/  HFMA2 R19, -RZ, RZ, 1.5048828125, 33.21875 ;  /* 0x3e055027ff137431 */ /* 0x000fe200000001ff */
[----:B------:R-:W-:Y:S01]  /*0e30*/  UIADD3 UR11, UPT, UPT, UR11, 0x4, URZ ;  /* 0x000000040b0b7890 */ /* 0x000fe2000fffe0ff */
[----:B------:R-:W-:Y:S02]  /*0e40*/  IADD3 R2, P1, PT, R2, 0x10, RZ ;  /* 0x0000001002027810 */ /* 0x000fe40007f3e0ff */
[----:B------:R-:W-:Y:S01]  /*0e50*/  FSETP.GEU.AND P0, PT, R14, 1.175494350822287508e-38, PT ;  /* 0x008000000e00780b */ /* 0x000fe20003f0e000 */
[----:B------:R-:W-:Y:S01]  /*0e60*/  UISETP.NE.AND UP0, UPT, UR11, URZ, UPT ;  /* 0x000000ff0b00728c */ /* 0x000fe2000bf05270 */
[----:B------:R-:W-:Y:S02]  /*0e70*/  IADD3.X R3, PT, PT, RZ, R3, RZ, P1, !PT ;  /* 0x00000003ff037210 */ /* 0x000fe40000ffe4ff */
[----:B0-----:R-:W-:-:S09]  /*0e80*/  IADD3 R6, P2, PT, R6, 0x10, RZ ;  /* 0x0000001006067810 */ /* 0x001fd20007f5e0ff */
[----:B------:R-:W-:-:S05]  /*0e90*/  @!P0 FMUL R14, R14, 8388608 ;  /* 0x4b0000000e0e8820 */ /* 0x000fca0000400000 */
[----:B------:R-:W-:-:S04]  /*0ea0*/  IADD3 R15, PT, PT, R14, -0x3f2aaaab, RZ ;  /* 0xc0d555550e0f7810 */ /* 0x000fc80007ffe0ff */
[----:B------:R-:W-:-:S04]  /*0eb0*/  LOP3.LUT R17, R15, 0xff800000, RZ, 0xc0, !PT ;  /* 0xff8000000f117812 */ /* 0x000fc800078ec0ff */
[-C--:B------:R-:W-:Y:S02]  /*0ec0*/  IADD3 R15, PT, PT, R14, -R17.reuse, RZ ;  /* 0x800000110e0f7210 */ /* 0x080fe40007ffe0ff */
[----:B------:R-:W-:Y:S02]  /*0ed0*/  I2FP.F32.S32 R16, R17 ;  /* 0x0000001100107245 */ /* 0x000fe40000201400 */
[----:B------:R-:W-:Y:S01]  /*0ee0*/  MOV R17, 0x7f800000 ;  /* 0x7f80000000117802 */ /* 0x000fe20000000f00 */
        /* <DEDUP_REMOVED lines=8> */
[----:B------:R-:W-:Y:S01]  /*0f70*/  FFMA R19, R18, R15, -0.5 ;  /* 0xbf00000012137423 */ /* 0x000fe2000000000f */
[----:B------:R-:W-:Y:S02]  /*0f80*/  FSEL R15, RZ, -23, P0 ;  /* 0xc1b80000ff0f7808 */ /* 0x000fe40000000000 */
[----:B------:R-:W-:Y:S01]  /*0f90*/  ISETP.GT.U32.AND P0, PT, R14, 0x7f7fffff, PT ;  /* 0x7f7fffff0e00780c */ /* 0x000fe20003f04070 */
[----:B------:R-:W-:Y:S02]  /*0fa0*/  FMUL R19, R18, R19 ;  /* 0x0000001312137220 */ /* 0x000fe40000400000 */
[----:B------:R-:W-:Y:S02]  /*0fb0*/  FFMA R15, R16, 1.1920928955078125e-07, R15 ;  /* 0x34000000100f7823 */ /* 0x000fe4000000000f */
[----:B------:R-:W-:-:S04]  /*0fc0*/  FFMA R18, R18, R19, R18 ;  /* 0x0000001312127223 */ /* 0x000fc80000000012 */
[----:B------:R-:W-:-:S04]  /*0fd0*/  FFMA R15, R15, 0.69314718246459960938, R18 ;  /* 0x3f3172180f0f7823 */ /* 0x000fc80000000012 */
[C---:B------:R-:W-:Y:S01]  /*0fe0*/  @P0 FFMA R15, R14.reuse, R17, +INF ;  /* 0x7f8000000e0f0423 */ /* 0x040fe20000000011 */
[----:B------:R-:W-:-:S03]  /*0ff0*/  FSETP.NEU.AND P0, PT, R14, RZ, PT ;  /* 0x000000ff0e00720b */ /* 0x000fc60003f0d000 */
[----:B------:R-:W-:-:S04]  /*1000*/  FMUL R15, R15, 0.43429449200630187988 ;  /* 0x3ede5bd90f0f7820 */ /* 0x000fc80000400000 */
[----:B------:R-:W-:-:S05]  /*1010*/  FMUL R15, R15, 10 ;  /* 0x412000000f0f7820 */ /* 0x000fca0000400000 */
[----:B------:R-:W-:Y:S02]  /*1020*/  FSEL R14, R15, -INF , P0 ;  /* 0xff8000000f0e7808 */ /* 0x000fe40000000000 */
[----:B------:R-:W-:-:S03]  /*1030*/  IADD3 R4, P0, PT, R4, 0x10, RZ ;  /* 0x0000001004047810 */ /* 0x000fc60007f1e0ff */
[----:B------:R-:W-:Y:S01]  /*1040*/  FADD R15, R9, R14 ;  /* 0x0000000e090f7221 */ /* 0x000fe20000000000 */
[----:B------:R-:W-:-:S03]  /*1050*/  IADD3.X R5, PT, PT, RZ, R5, RZ, P0, !PT ;  /* 0x00000005ff057210 */ /* 0x000fc600007fe4ff */
[----:B--2---:R-:W-:Y:S01]  /*1060*/  FADD R0, R15, -R0 ;  /* 0x800000000f007221 */ /* 0x004fe20000000000 */
[----:B------:R-:W-:-:S03]  /*1070*/  IADD3.X R15, PT, PT, RZ, R7, RZ, P2, !PT ;  /* 0x00000007ff0f7210 */ /* 0x000fc600017fe4ff */
[----:B------:R-:W-:Y:S01]  /*1080*/  FFMA R13, R0, R0, R13 ;  /* 0x00000000000d7223 */ /* 0x000fe2000000000d */
[----:B------:R-:W-:Y:S06]  /*1090*/  BRA.U UP0, `(.L_x_15) ;  /* 0xfffffff1007c7547 */ /* 0x000fec000b83ffff */
.L_x_1:
[----:B------:R-:W-:-:S09]  /*10a0*/  UISETP.NE.AND UP0, UPT, UR16, URZ, UPT ;  /* 0x000000ff1000728c */ /* 0x000fd2000bf05270 */
[----:B------:R-:W-:Y:S05]  /*10b0*/  BRA.U !UP0, `(.L_x_0) ;  /* 0x0000000908d47547 */ /* 0x000fea000b800000 */
[----:B------:R-:W-:-:S09]  /*10c0*/  UISETP.NE.AND UP0, UPT, UR16, 0x1, UPT ;  /* 0x000000011000788c */ /* 0x000fd2000bf05270 */
[----:B------:R-:W-:Y:S05]  /*10d0*/  BRA.U !UP0, `(.L_x_16) ;  /* 0x0000000508cc7547 */ /* 0x000fea000b800000 */
[----:B------:R-:W0:Y:S08]  /*10e0*/  LDC.64 R6, c[0x0][0x398] ;  /* 0x0000e600ff067b82 */ /* 0x000e300000000a00 */
[----:B------:R-:W1:Y:S01]  /*10f0*/  LDC.64 R4, c[0x0][0x390] ;  /* 0x0000e400ff047b82 */ /* 0x000e620000000a00 */
[----:B0-----:R-:W-:-:S05]  /*1100*/  IMAD.WIDE.U32 R6, R12, 0x4, R6 ;  /* 0x000000040c067825 */ /* 0x001fca00078e0006 */
[----:B------:R-:W2:Y:S01]  /*1110*/  LDG.E R0, desc[UR18][R6.64] ;  /* 0x0000001206007981 */ /* 0x000ea2000c1e1900 */
[----:B-1----:R-:W-:-:S05]  /*1120*/  IMAD.WIDE.U32 R4, R12, 0x4, R4 ;  /* 0x000000040c047825 */ /* 0x002fca00078e0004 */
[----:B------:R-:W3:Y:S01]  /*1130*/  LDG.E R3, desc[UR18][R4.64] ;  /* 0x0000001204037981 */ /* 0x000ee2000c1e1900 */
[----:B------:R-:W-:Y:S01]  /*1140*/  BSSY.RECONVERGENT B0, `(.L_x_17) ;  /* 0x0000012000007945 */ /* 0x000fe20003800200 */
[----:B--2--5:R-:W-:-:S04]  /*1150*/  FADD R0, R11, -R0 ;  /* 0x800000000b007221 */ /* 0x024fc80000000000 */
[----:B------:R-:W-:Y:S01]  /*1160*/  FMUL R0, R0, R0 ;  /* 0x0000000000007220 */ /* 0x000fe20000400000 */
[----:B---3--:R-:W-:-:S04]  /*1170*/  FADD R3, R10, -R3 ;  /* 0x800000030a037221 */ /* 0x008fc80000000000 */
[----:B------:R-:W-:-:S05]  /*1180*/  FFMA R3, R3, R3, R0 ;  /* 0x0000000303037223 */ /* 0x000fca0000000000 */
[----:B------:R-:W-:Y:S01]  /*1190*/  IADD3 R0, PT, PT, R3, -0xd000000, RZ ;  /* 0xf300000003007810 */ /* 0x000fe20007ffe0ff */
[----:B------:R0:W1:Y:S03]  /*11a0*/  MUFU.RSQ R2, R3 ;  /* 0x0000000300027308 */ /* 0x0000660000001400 */
[----:B------:R-:W-:-:S13]  /*11b0*/  ISETP.GT.U32.AND P0, PT, R0, 0x727fffff, PT ;  /* 0x727fffff0000780c */ /* 0x000fda0003f04070 */
[----:B0-----:R-:W-:Y:S05]  /*11c0*/  @!P0 BRA `(.L_x_18) ;  /* 0x0000000000148947 */ /* 0x001fea0003800000 */
[----:B------:R-:W-:Y:S02]  /*11d0*/  MOV R0, R3 ;  /* 0x0000000300007202 */ /* 0x000fe40000000f00 */
[----:B------:R-:W-:-:S07]  /*11e0*/  MOV R14, 0x1200 ;  /* 0x00001200000e7802 */ /* 0x000fce0000000f00 */
[----:B-1----:R-:W-:Y:S05]  /*11f0*/  CALL.REL.NOINC `($__internal_0_$__cuda_sm20_sqrt_rn_f32_slowpath) ;  /* 0x0000000800947944 */ /* 0x002fea0003c00000 */
[----:B------:R-:W-:Y:S01]  /*1200*/  MOV R14, R16 ;  /* 0x00000010000e7202 */ /* 0x000fe20000000f00 */
[----:B------:R-:W-:Y:S06]  /*1210*/  BRA `(.L_x_19) ;  /* 0x0000000000107947 */ /* 0x000fec0003800000 */
.L_x_18:
[----:B-1----:R-:W-:Y:S01]  /*1220*/  FMUL.FTZ R14, R3, R2 ;  /* 0x00000002030e7220 */ /* 0x002fe20000410000 */
[----:B------:R-:W-:-:S03]  /*1230*/  FMUL.FTZ R0, R2, 0.5 ;  /* 0x3f00000002007820 */ /* 0x000fc60000410000 */
[----:B------:R-:W-:-:S04]  /*1240*/  FFMA R3, -R14, R14, R3 ;  /* 0x0000000e0e037223 */ /* 0x000fc80000000103 */
[----:B------:R-:W-:-:S07]  /*1250*/  FFMA R14, R3, R0, R14 ;  /* 0x00000000030e7223 */ /* 0x000fce000000000e */
.L_x_19:
[----:B------:R-:W-:Y:S05]  /*1260*/  BSYNC.RECONVERGENT B0 ;  /* 0x0000000000007941 */ /* 0x000fea0003800200 */
.L_x_17:
[----:B------:R-:W0:Y:S01]  /*1270*/  LDC.64 R2, c[0x0][0x3a0] ;  /* 0x0000e800ff027b82 */ /* 0x000e220000000a00 */
[----:B------:R-:W2:Y:S04]  /*1280*/  LDG.E R6, desc[UR18][R6.64+0x4] ;  /* 0x0000041206067981 */ /* 0x000ea8000c1e1900 */
[----:B------:R1:W3:Y:S01]  /*1290*/  LDG.E R5, desc[UR18][R4.64+0x4] ;  /* 0x0000041204057981 */ /* 0x0002e2000c1e1900 */
[----:B0-----:R-:W-:-:S05]  /*12a0*/  IMAD.WIDE.U32 R2, R12, 0x4, R2 ;  /* 0x000000040c027825 */ /* 0x001fca00078e0002 */
[----:B------:R-:W4:Y:S01]  /*12b0*/  LDG.E R0, desc[UR18][R2.64] ;  /* 0x0000001202007981 */ /* 0x000f22000c1e1900 */
[----:B------:R-:W-:Y:S01]  /*12c0*/  FADD R14, R14, 9.9999999747524270788e-07 ;  /* 0x358637bd0e0e7421 */ /* 0x000fe20000000000 */
[----:B------:R-:W-:Y:S01]  /*12d0*/  HFMA2 R17, -RZ, RZ, 1.5048828125, 33.21875 ;  /* 0x3e055027ff117431 */ /* 0x000fe200000001ff */
[----:B------:R-:W-:Y:S03]  /*12e0*/  BSSY.RECONVERGENT B0, `(.L_x_20) ;  /* 0x0000030000007945 */ /* 0x000fe60003800200 */
[----:B------:R-:W-:-:S04]  /*12f0*/  FSETP.GEU.AND P0, PT, R14, 1.175494350822287508e-38, PT ;  /* 0x008000000e00780b */ /* 0x000fc80003f0e000 */
[----:B-1----:R-:W-:-:S09]  /*1300*/  FSEL R4, RZ, -23, P0 ;  /* 0xc1b80000ff047808 */ /* 0x002fd20000000000 */
[----:B------:R-:W-:-:S05]  /*1310*/  @!P0 FMUL R14, R14, 8388608 ;  /* 0x4b0000000e0e8820 */ /* 0x000fca0000400000 */
[C---:B------:R-:W-:Y:S02]  /*1320*/  IADD3 R15, PT, PT, R14.reuse, -0x3f2aaaab, RZ ;  /* 0xc0d555550e0f7810 */ /* 0x040fe40007ffe0ff */
[----:B------:R-:W-:Y:S02]  /*1330*/  ISETP.GT.U32.AND P0, PT, R14, 0x7f7fffff, PT ;  /* 0x7f7fffff0e00780c */ /* 0x000fe40003f04070 */
[----:B------:R-:W-:-:S04]  /*1340*/  LOP3.LUT R15, R15, 0xff800000, RZ, 0xc0, !PT ;  /* 0xff8000000f0f7812 */ /* 0x000fc800078ec0ff */
[-C--:B------:R-:W-:Y:S02]  /*1350*/  IADD3 R16, PT, PT, R14, -R15.reuse, RZ ;  /* 0x8000000f0e107210 */ /* 0x080fe40007ffe0ff */
[----:B------:R-:W-:-:S03]  /*1360*/  I2FP.F32.S32 R15, R15 ;  /* 0x0000000f000f7245 */ /* 0x000fc60000201400 */
[----:B------:R-:W-:Y:S02]  /*1370*/  FADD R16, R16, -1 ;  /* 0xbf80000010107421 */ /* 0x000fe40000000000 */
[----:B------:R-:W-:Y:S01]  /*1380*/  FFMA R4, R15, 1.1920928955078125e-07, R4 ;  /* 0x340000000f047823 */ /* 0x000fe20000000004 */
[----:B------:R-:W-:Y:S01]  /*1390*/  MOV R15, 0x7f800000 ;  /* 0x7f800000000f7802 */ /* 0x000fe20000000f00 */
[----:B------:R-:W-:-:S04]  /*13a0*/  FFMA R7, R16, -R17, 0.14084610342979431152 ;  /* 0x3e1039f610077423 */ /* 0x000fc80000000811 */
[----:B------:R-:W-:-:S04]  /*13b0*/  FFMA R7, R16, R7, -0.12148627638816833496 ;  /* 0xbdf8cdcc10077423 */ /* 0x000fc80000000007 */
[----:B------:R-:W-:-:S04]  /*13c0*/  FFMA R7, R16, R7, 0.13980610668659210205 ;  /* 0x3e0f295510077423 */ /* 0x000fc80000000007 */
[----:B------:R-:W-:-:S04]  /*13d0*/  FFMA R7, R16, R7, -0.16684235632419586182 ;  /* 0xbe2ad8b910077423 */ /* 0x000fc80000000007 */
[----:B------:R-:W-:-:S04]  /*13e0*/  FFMA R7, R16, R7, 0.20012299716472625732 ;  /* 0x3e4ced0b10077423 */ /* 0x000fc80000000007 */
[----:B------:R-:W-:-:S04]  /*13f0*/  FFMA R7, R16, R7, -0.24999669194221496582 ;  /* 0xbe7fff2210077423 */ /* 0x000fc80000000007 */
[----:B------:R-:W-:-:S04]  /*1400*/  FFMA R7, R16, R7, 0.33333182334899902344 ;  /* 0x3eaaaa7810077423 */ /* 0x000fc80000000007 */
[----:B------:R-:W-:-:S04]  /*1410*/  FFMA R7, R16, R7, -0.5 ;  /* 0xbf00000010077423 */ /* 0x000fc80000000007 */
[----:B------:R-:W-:-:S04]  /*1420*/  FMUL R7, R16, R7 ;  /* 0x0000000710077220 */ /* 0x000fc80000400000 */
[----:B------:R-:W-:-:S04]  /*1430*/  FFMA R7, R16, R7, R16 ;  /* 0x0000000710077223 */ /* 0x000fc80000000010 */
[----:B------:R-:W-:Y:S01]  /*1440*/  FFMA R4, R4, 0.69314718246459960938, R7 ;  /* 0x3f31721804047823 */ /* 0x000fe20000000007 */
[C---:B------:R-:W-:Y:S01]  /*1450*/  @P0 FFMA R4, R14.reuse, R15, +INF ;  /* 0x7f8000000e040423 */ /* 0x040fe2000000000f */
[----:B------:R-:W-:-:S03]  /*1460*/  FSETP.NEU.AND P0, PT, R14, RZ, PT ;  /* 0x000000ff0e00720b */ /* 0x000fc60003f0d000 */
[----:B------:R-:W-:-:S04]  /*1470*/  FMUL R4, R4, 0.43429449200630187988 ;  /* 0x3ede5bd904047820 */ /* 0x000fc80000400000 */
[----:B------:R-:W-:-:S05]  /*1480*/  FMUL R4, R4, 10 ;  /* 0x4120000004047820 */ /* 0x000fca0000400000 */
[----:B------:R-:W-:Y:S01]  /*1490*/  FSEL R4, R4, -INF , P0 ;  /* 0xff80000004047808 */ /* 0x000fe20000000000 */
[----:B--2---:R-:W-:Y:S01]  /*14a0*/  FADD R6, R11, -R6 ;  /* 0x800000060b067221 */ /* 0x004fe20000000000 */
[----:B---3--:R-:W-:-:S03]  /*14b0*/  FADD R5, R10, -R5 ;  /* 0x800000050a057221 */ /* 0x008fc60000000000 */
[----:B------:R-:W-:-:S04]  /*14c0*/  FMUL R6, R6, R6 ;  /* 0x0000000606067220 */ /* 0x000fc80000400000 */
[----:B------:R-:W-:Y:S01]  /*14d0*/  FFMA R7, R5, R5, R6 ;  /* 0x0000000505077223 */ /* 0x000fe20000000006 */
[----:B------:R-:W-:-:S03]  /*14e0*/  FADD R5, R9, R4 ;  /* 0x0000000409057221 */ /* 0x000fc60000000000 */
[----:B------:R0:W1:Y:S01]  /*14f0*/  MUFU.RSQ R6, R7 ;  /* 0x0000000700067308 */ /* 0x0000620000001400 */
[----:B------:R-:W-:-:S04]  /*1500*/  IADD3 R14, PT, PT, R7, -0xd000000, RZ ;  /* 0xf3000000070e7810 */ /* 0x000fc80007ffe0ff */
[----:B------:R-:W-:Y:S01]  /*1510*/  ISETP.GT.U32.AND P0, PT, R14, 0x727fffff, PT ;  /* 0x727fffff0e00780c */ /* 0x000fe20003f04070 */
[----:B----4-:R-:W-:-:S04]  /*1520*/  FADD R0, R5, -R0 ;  /* 0x8000000005007221 */ /* 0x010fc80000000000 */
[----:B------:R-:W-:-:S08]  /*1530*/  FFMA R13, R0, R0, R13 ;  /* 0x00000000000d7223 */ /* 0x000fd0000000000d */
[----:B01----:R-:W-:Y:S05]  /*1540*/  @!P0 BRA `(.L_x_21) ;  /* 0x0000000000148947 */ /* 0x003fea0003800000 */
[----:B------:R-:W-:Y:S02]  /*1550*/  MOV R0, R7 ;  /* 0x0000000700007202 */ /* 0x000fe40000000f00 */
[----:B------:R-:W-:-:S07]  /*1560*/  MOV R14, 0x1580 ;  /* 0x00001580000e7802 */ /* 0x000fce0000000f00 */
[----:B------:R-:W-:Y:S05]  /*1570*/  CALL.REL.NOINC `($__internal_0_$__cuda_sm20_sqrt_rn_f32_slowpath) ;  /* 0x0000000400b47944 */ /* 0x000fea0003c00000 */
[----:B------:R-:W-:Y:S01]  /*1580*/  MOV R0, R16 ;  /* 0x0000001000007202 */ /* 0x000fe20000000f00 */
[----:B------:R-:W-:Y:S06]  /*1590*/  BRA `(.L_x_22) ;  /* 0x0000000000107947 */ /* 0x000fec0003800000 */
.L_x_21:
[----:B------:R-:W-:Y:S01]  /*15a0*/  FMUL.FTZ R0, R7, R6 ;  /* 0x0000000607007220 */ /* 0x000fe20000410000 */
[----:B------:R-:W-:-:S03]  /*15b0*/  FMUL.FTZ R4, R6, 0.5 ;  /* 0x3f00000006047820 */ /* 0x000fc60000410000 */
[----:B------:R-:W-:-:S04]  /*15c0*/  FFMA R5, -R0, R0, R7 ;  /* 0x0000000000057223 */ /* 0x000fc80000000107 */
[----:B------:R-:W-:-:S07]  /*15d0*/  FFMA R0, R5, R4, R0 ;  /* 0x0000000405007223 */ /* 0x000fce0000000000 */
.L_x_22:
[----:B------:R-:W-:Y:S05]  /*15e0*/  BSYNC.RECONVERGENT B0 ;  /* 0x0000000000007941 */ /* 0x000fea0003800200 */
.L_x_20:
[----:B------:R0:W2:Y:S01]  /*15f0*/  LDG.E R2, desc[UR18][R2.64+0x4] ;  /* 0x0000041202027981 */ /* 0x0000a2000c1e1900 */
[----:B------:R-:W-:Y:S01]  /*1600*/  FADD R0, R0, 9.9999999747524270788e-07 ;  /* 0x358637bd00007421 */ /* 0x000fe20000000000 */
[----:B------:R-:W-:Y:S01]  /*1610*/  HFMA2 R7, -RZ, RZ, 1.5048828125, 33.21875 ;  /* 0x3e055027ff077431 */ /* 0x000fe200000001ff */
[----:B------:R-:W-:-:S03]  /*1620*/  IADD3 R12, PT, PT, R12, 0x2, RZ ;  /* 0x000000020c0c7810 */ /* 0x000fc60007ffe0ff */
[----:B------:R-:W-:-:S04]  /*1630*/  FSETP.GEU.AND P0, PT, R0, 1.175494350822287508e-38, PT ;  /* 0x008000000000780b */ /* 0x000fc80003f0e000 */
[----:B0-----:R-:W-:-:S09]  /*1640*/  FSEL R3, RZ, -23, P0 ;  /* 0xc1b80000ff037808 */ /* 0x001fd20000000000 */
[----:B------:R-:W-:-:S05]  /*1650*/  @!P0 FMUL R0, R0, 8388608 ;  /* 0x4b00000000008820 */ /* 0x000fca0000400000 */
[C---:B------:R-:W-:Y:S02]  /*1660*/  IADD3 R4, PT, PT, R0.reuse, -0x3f2aaaab, RZ ;  /* 0xc0d5555500047810 */ /* 0x040fe40007ffe0ff */
[----:B------:R-:W-:Y:S02]  /*1670*/  ISETP.GT.U32.AND P0, PT, R0, 0x7f7fffff, PT ;  /* 0x7f7fffff0000780c */ /* 0x000fe40003f04070 */
[----:B------:R-:W-:-:S04]  /*1680*/  LOP3.LUT R5, R4, 0xff800000, RZ, 0xc0, !PT ;  /* 0xff80000004057812 */ /* 0x000fc800078ec0ff */
[----:B------:R-:W-:-:S05]  /*1690*/  IADD3 R4, PT, PT, R0, -R5, RZ ;  /* 0x8000000500047210 */ /* 0x000fca0007ffe0ff */
[----:B------:R-:W-:Y:S01]  /*16a0*/  FADD R6, R4, -1 ;  /* 0xbf80000004067421 */ /* 0x000fe20000000000 */
[----:B------:R-:W-:Y:S02]  /*16b0*/  I2FP.F32.S32 R4, R5 ;  /* 0x0000000500047245 */ /* 0x000fe40000201400 */
[----:B------:R-:W-:Y:S01]  /*16c0*/  MOV R5, 0x7f800000 ;  /* 0x7f80000000057802 */ /* 0x000fe20000000f00 */
[----:B------:R-:W-:Y:S02]  /*16d0*/  FFMA R7, R6, -R7, 0.14084610342979431152 ;  /* 0x3e1039f606077423 */ /* 0x000fe40000000807 */
[----:B------:R-:W-:Y:S02]  /*16e0*/  FFMA R3, R4, 1.1920928955078125e-07, R3 ;  /* 0x3400000004037823 */ /* 0x000fe40000000003 */
        /* <DEDUP_REMOVED lines=14> */
[----:B------:R-:W-:-:S05]  /*17d0*/  FSEL R0, R3, -INF , P0 ;  /* 0xff80000003007808 */ /* 0x000fca0000000000 */
[----:B------:R-:W-:-:S04]  /*17e0*/  FADD R3, R9, R0 ;  /* 0x0000000009037221 */ /* 0x000fc80000000000 */
[----:B--2---:R-:W-:-:S04]  /*17f0*/  FADD R2, R3, -R2 ;  /* 0x8000000203027221 */ /* 0x004fc80000000000 */
[----:B------:R-:W-:-:S07]  /*1800*/  FFMA R13, R2, R2, R13 ;  /* 0x00000002020d7223 */ /* 0x000fce000000000d */
.L_x_16:
[----:B------:R-:W0:Y:S02]  /*1810*/  LDCU UR4, c[0x0][0x3ac] ;  /* 0x00007580ff0477ac */ /* 0x000e240008000800 */
[----:B0-----:R-:W-:-:S04]  /*1820*/  ULOP3.LUT UR4, UR4, 0x1, URZ, 0xc0, !UPT ;  /* 0x0000000104047892 */ /* 0x001fc8000f8ec0ff */
[----:B------:R-:W-:-:S09]  /*1830*/  UISETP.NE.U32.AND UP0, UPT, UR4, 0x1, UPT ;  /* 0x000000010400788c */ /* 0x000fd2000bf05070 */
[----:B------:R-:W-:Y:S05]  /*1840*/  BRA.U UP0, `(.L_x_0) ;  /* 0x0000000100f07547 */ /* 0x000fea000b800000 */
[----:B------:R-:W0:Y:S08]  /*1850*/  LDC.64 R4, c[0x0][0x398] ;  /* 0x0000e600ff047b82 */ /* 0x000e300000000a00 */
[----:B------:R-:W1:Y:S01]  /*1860*/  LDC.64 R2, c[0x0][0x390] ;  /* 0x0000e400ff027b82 */ /* 0x000e620000000a00 */
[----:B0-----:R-:W-:-:S06]  /*1870*/  IMAD.WIDE.U32 R4, R12, 0x4, R4 ;  /* 0x000000040c047825 */ /* 0x001fcc00078e0004 */
[----:B------:R-:W2:Y:S01]  /*1880*/  LDG.E R4, desc[UR18][R4.64] ;  /* 0x0000001204047981 */ /* 0x000ea2000c1e1900 */
[----:B-1----:R-:W-:-:S06]  /*1890*/  IMAD.WIDE.U32 R2, R12, 0x4, R2 ;  /* 0x000000040c027825 */ /* 0x002fcc00078e0002 */
        /* <DEDUP_REMOVED lines=15> */
.L_x_24:
[----:B-1----:R-:W-:Y:S01]  /*1990*/  FMUL.FTZ R4, R11, R6 ;  /* 0x000000060b047220 */ /* 0x002fe20000410000 */
[----:B------:R-:W-:-:S03]  /*19a0*/  FMUL.FTZ R0, R6, 0.5 ;  /* 0x3f00000006007820 */ /* 0x000fc60000410000 */
[----:B------:R-:W-:-:S04]  /*19b0*/  FFMA R3, -R4, R4, R11 ;  /* 0x0000000404037223 */ /* 0x000fc8000000010b */
[----:B------:R-:W-:-:S07]  /*19c0*/  FFMA R4, R3, R0, R4 ;  /* 0x0000000003047223 */ /* 0x000fce0000000004 */
.L_x_25:
[----:B------:R-:W-:Y:S05]  /*19d0*/  BSYNC.RECONVERGENT B0 ;  /* 0x0000000000007941 */ /* 0x000fea0003800200 */
.L_x_23:
[----:B------:R-:W0:Y:S02]  /*19e0*/  LDC.64 R2, c[0x0][0x3a0] ;  /* 0x0000e800ff027b82 */ /* 0x000e240000000a00 */
[----:B0-----:R-:W-:-:S05]  /*19f0*/  IMAD.WIDE.U32 R2, R12, 0x4, R2 ;  /* 0x000000040c027825 */ /* 0x001fca00078e0002 */
[----:B------:R0:W2:Y:S01]  /*1a00*/  LDG.E R0, desc[UR18][R2.64] ;  /* 0x0000001202007981 */ /* 0x0000a2000c1e1900 */
[----:B------:R-:W-:Y:S01]  /*1a10*/  FADD R4, R4, 9.9999999747524270788e-07 ;  /* 0x358637bd04047421 */ /* 0x000fe20000000000 */
[----:B------:R-:W-:-:S04]  /*1a20*/  HFMA2 R7, -RZ, RZ, 1.5048828125, 33.21875 ;  /* 0x3e055027ff077431 */ /* 0x000fc800000001ff */
[----:B------:R-:W-:-:S04]  /*1a30*/  FSETP.GEU.AND P0, PT, R4, 1.175494350822287508e-38, PT ;  /* 0x008000000400780b */ /* 0x000fc80003f0e000 */
[----:B0-----:R-:W-:Y:S02]  /*1a40*/  FSEL R2, RZ, -23, P0 ;  /* 0xc1b80000ff027808 */ /* 0x001fe40000000000 */
[----:B------:R-:W-:-:S07]  /*1a50*/  MOV R3, 0x7f800000 ;  /* 0x7f80000000037802 */ /* 0x000fce0000000f00 */
[----:B------:R-:W-:-:S05]  /*1a60*/  @!P0 FMUL R4, R4, 8388608 ;  /* 0x4b00000004048820 */ /* 0x000fca0000400000 */
[C---:B------:R-:W-:Y:S02]  /*1a70*/  IADD3 R5, PT, PT, R4.reuse, -0x3f2aaaab, RZ ;  /* 0xc0d5555504057810 */ /* 0x040fe40007ffe0ff */
[----:B------:R-:W-:Y:S02]  /*1a80*/  ISETP.GT.U32.AND P0, PT, R4, 0x7f7fffff, PT ;  /* 0x7f7fffff0400780c */ /* 0x000fe40003f04070 */
[----:B------:R-:W-:-:S04]  /*1a90*/  LOP3.LUT R5, R5, 0xff800000, RZ, 0xc0, !PT ;  /* 0xff80000005057812 */ /* 0x000fc800078ec0ff */
[-C--:B------:R-:W-:Y:S02]  /*1aa0*/  IADD3 R6, PT, PT, R4, -R5.reuse, RZ ;  /* 0x8000000504067210 */ /* 0x080fe40007ffe0ff */
[----:B------:R-:W-:-:S03]  /*1ab0*/  I2FP.F32.S32 R5, R5 ;  /* 0x0000000500057245 */ /* 0x000fc60000201400 */
[----:B------:R-:W-:Y:S02]  /*1ac0*/  FADD R6, R6, -1 ;  /* 0xbf80000006067421 */ /* 0x000fe40000000000 */
[----:B------:R-:W-:Y:S02]  /*1ad0*/  FFMA R2, R5, 1.1920928955078125e-07, R2 ;  /* 0x3400000005027823 */ /* 0x000fe40000000002 */
        /* <DEDUP_REMOVED lines=19> */
.L_x_0:
[----:B------:R-:W0:Y:S02]  /*1c10*/  LDC.64 R2, c[0x0][0x388] ;  /* 0x0000e200ff027b82 */ /* 0x000e240000000a00 */
[----:B0----5:R-:W-:-:S05]  /*1c20*/  IMAD.WIDE R8, R8, 0x4, R2 ;  /* 0x0000000408087825 */ /* 0x021fca00078e0202 */
[----:B------:R-:W-:Y:S01]  /*1c30*/  STG.E desc[UR18][R8.64], R13 ;  /* 0x0000000d08007986 */ /* 0x000fe2000c101912 */
[----:B------:R-:W-:Y:S05]  /*1c40*/  EXIT ;  /* 0x000000000000794d */ /* 0x000fea0003800000 */
        .weak           $__internal_0_$__cuda_sm20_sqrt_rn_f32_slowpath
        .type           $__internal_0_$__cuda_sm20_sqrt_rn_f32_slowpath,@function
        .size           $__internal_0_$__cuda_sm20_sqrt_rn_f32_slowpath,(.L_x_28 - $__internal_0_$__cuda_sm20_sqrt_rn_f32_slowpath)
$__internal_0_$__cuda_sm20_sqrt_rn_f32_slowpath:
[----:B------:R-:W-:-:S13]  /*1c50*/  LOP3.LUT P0, RZ, R0, 0x7fffffff, RZ, 0xc0, !PT ;  /* 0x7fffffff00ff7812 */ /* 0x000fda000780c0ff */
[----:B------:R-:W-:Y:S01]  /*1c60*/  @!P0 MOV R17, R0 ;  /* 0x0000000000118202 */ /* 0x000fe20000000f00 */
[----:B------:R-:W-:Y:S06]  /*1c70*/  @!P0 BRA `(.L_x_26) ;  /* 0x0000000000408947 */ /* 0x000fec0003800000 */
[----:B------:R-:W-:-:S13]  /*1c80*/  FSETP.GEU.FTZ.AND P0, PT, R0, RZ, PT ;  /* 0x000000ff0000720b */ /* 0x000fda0003f1e000 */
[----:B------:R-:W-:Y:S01]  /*1c90*/  @!P0 MOV R17, 0x7fffffff ;  /* 0x7fffffff00118802 */ /* 0x000fe20000000f00 */
[----:B------:R-:W-:Y:S06]  /*1ca0*/  @!P0 BRA `(.L_x_26) ;  /* 0x0000000000348947 */ /* 0x000fec0003800000 */
[----:B------:R-:W-:-:S13]  /*1cb0*/  FSETP.GTU.FTZ.AND P0, PT, |R0|, +INF , PT ;  /* 0x7f8000000000780b */ /* 0x000fda0003f1c200 */
[----:B------:R-:W-:Y:S01]  /*1cc0*/  @P0 FADD.FTZ R17, R0, 1 ;  /* 0x3f80000000110421 */ /* 0x000fe20000010000 */
[----:B------:R-:W-:Y:S06]  /*1cd0*/  @P0 BRA `(.L_x_26) ;  /* 0x0000000000280947 */ /* 0x000fec0003800000 */
[----:B------:R-:W-:-:S13]  /*1ce0*/  FSETP.NEU.FTZ.AND P0, PT, |R0|, +INF , PT ;  /* 0x7f8000000000780b */ /* 0x000fda0003f1d200 */
[----:B------:R-:W-:-:S04]  /*1cf0*/  @P0 FFMA R18, R0, 1.84467440737095516160e+19, RZ ;  /* 0x5f80000000120823 */ /* 0x000fc800000000ff */
[----:B------:R-:W0:Y:S02]  /*1d00*/  @P0 MUFU.RSQ R17, R18 ;  /* 0x0000001200110308 */ /* 0x000e240000001400 */
[----:B0-----:R-:W-:Y:S01]  /*1d10*/  @P0 FMUL.FTZ R15, R18, R17 ;  /* 0x00000011120f0220 */ /* 0x001fe20000410000 */
[----:B------:R-:W-:Y:S01]  /*1d20*/  @P0 FMUL.FTZ R16, R17, 0.5 ;  /* 0x3f00000011100820 */ /* 0x000fe20000410000 */
[----:B------:R-:W-:Y:S02]  /*1d30*/  @!P0 MOV R17, R0 ;  /* 0x0000000000118202 */ /* 0x000fe40000000f00 */
[----:B------:R-:W-:-:S04]  /*1d40*/  @P0 FADD.FTZ R19, -R15, -RZ ;  /* 0x800000ff0f130221 */ /* 0x000fc80000010100 */
[----:B------:R-:W-:-:S04]  /*1d50*/  @P0 FFMA R20, R15, R19, R18 ;  /* 0x000000130f140223 */ /* 0x000fc80000000012 */
[----:B------:R-:W-:-:S04]  /*1d60*/  @P0 FFMA R16, R20, R16, R15 ;  /* 0x0000001014100223 */ /* 0x000fc8000000000f */
[----:B------:R-:W-:-:S07]  /*1d70*/  @P0 FMUL.FTZ R17, R16, 2.3283064365386962891e-10 ;  /* 0x2f80000010110820 */ /* 0x000fce0000410000 */
.L_x_26:
[----:B------:R-:W-:Y:S01]  /*1d80*/  HFMA2 R15, -RZ, RZ, 0, 0 ;  /* 0x00000000ff0f7431 */ /* 0x000fe200000001ff */
[----:B------:R-:W-:-:S03]  /*1d90*/  MOV R16, R17 ;  /* 0x0000001100107202 */ /* 0x000fc60000000f00 */
[----:B------:R-:W-:Y:S05]  /*1da0*/  RET.REL.NODEC R14 `(_Z11fitnessfuncPfS_S_S_S_ii) ;  /* 0xffffffe00e947950 */ /* 0x000fea0003c3ffff */
.L_x_27:
[----:B------:R-:W-:-:S00]  /*1db0*/  BRA `(.L_x_27) ;  /* 0xfffffffc00fc7947 */ /* 0x000fc0000383ffff */
[----:B------:R-:W-:-:S00]  /*1dc0*/  NOP ;  /* 0x0000000000007918 */ /* 0x000fc00000000000 */
        /* <DEDUP_REMOVED lines=11> */
.L_x_28:


//--------------------- .nv.global.init           --------------------------
	.section	.nv.global.init,"aw",@progbits
	.align	4
.nv.global.init:
	.type		mrg32k3aM1SubSeq,@object
	.size		mrg32k3aM1SubSeq,(mrg32k3aM2SubSeq - mrg32k3aM1SubSeq)
mrg32k3aM1SubSeq:
        /*0000*/ 	.byte	0x0b, 0xcc, 0xee, 0x04, 0x73, 0x29, 0x8b, 0x6f, 0xf6, 0x53, 0x03, 0xf6, 0x23, 0xf6, 0xea, 0xda
        /* <DEDUP_REMOVED lines=125> */
	.type		mrg32k3aM2SubSeq,@object
	.size		mrg32k3aM2SubSeq,(mrg32k3aM1 - mrg32k3aM2SubSeq)
mrg32k3aM2SubSeq:
        /* <DEDUP_REMOVED lines=126> */
	.type		mrg32k3aM1,@object
	.size		mrg32k3aM1,(mrg32k3aM1Seq - mrg32k3aM1)
mrg32k3aM1:
        /* <DEDUP_REMOVED lines=144> */
	.type		mrg32k3aM1Seq,@object
	.size		mrg32k3aM1Seq,(mrg32k3aM2 - mrg32k3aM1Seq)
mrg32k3aM1Seq:
        /* <DEDUP_REMOVED lines=144> */
	.type		mrg32k3aM2,@object
	.size		mrg32k3aM2,(mrg32k3aM2Seq - mrg32k3aM2)
mrg32k3aM2:
        /* <DEDUP_REMOVED lines=144> */
	.type		mrg32k3aM2Seq,@object
	.size		mrg32k3aM2Seq,(precalc_xorwow_matrix - mrg32k3aM2Seq)
mrg32k3aM2Seq:
        /* <DEDUP_REMOVED lines=144> */
	.type		precalc_xorwow_matrix,@object
	.size		precalc_xorwow_matrix,(precalc_xorwow_offset_matrix - precalc_xorwow_matrix)
precalc_xorwow_matrix:
        /* <DEDUP_REMOVED lines=6400> */
	.type		precalc_xorwow_offset_matrix,@object
	.size		precalc_xorwow_offset_matrix,(.L_1 - precalc_xorwow_offset_matrix)
precalc_xorwow_offset_matrix:
        /* <DEDUP_REMOVED lines=6400> */
.L_1:


//--------------------- .nv.shared.reserved.0     --------------------------
	.section	.nv.shared.reserved.0,"aw",@nobits
	.weak		__nv_reservedSMEM_offset_0_alias
	.size		__nv_reservedSMEM_offset_0_alias, 0, 64
	.other		__nv_reservedSMEM_offset_0_alias,@"STO_CUDA_RESERVED_SHARED STV_DEFAULT"
__nv_reservedSMEM_offset_0_alias:
	.zero		0
	.zero		64


//--------------------- .nv.constant0._Z11fitnessfuncPfS_S_S_S_ii --------------------------
	.section	.nv.constant0._Z11fitnessfuncPfS_S_S_S_ii,"a",@progbits
	.sectionflags	@""
	.align	4
.nv.constant0._Z11fitnessfuncPfS_S_S_S_ii:
	.zero		944


//--------------------- SYMBOLS --------------------------

	.type		.nv.reservedSmem.offset0,@object
	.size		.nv.reservedSmem.offset0,0x4
